def attn_fwd(
    Q,
    K,
    V,
    Out,
    Lse,
    sm_scale,
    stride_qz,
    stride_qh,
    stride_qm,
    stride_qk,
    stride_kz,
    stride_kh,
    stride_kn,
    stride_kk,
    stride_vz,
    stride_vh,
    stride_vn,
    stride_vk,
    stride_oz,
    stride_oh,
    stride_om,
    stride_ok,
    seqlen_q,
    seqlen_k,
    BLOCK_M: tl.constexpr,
    BLOCK_N: tl.constexpr,
    HEAD_DIM: tl.constexpr,
    CAUSAL: tl.constexpr,
):
    start_m = tl.program_id(0)
    off_hz = tl.program_id(1)
    q_off = off_hz * stride_qh
    k_off = off_hz * stride_kh
    v_off = off_hz * stride_vh
    offs_m = start_m * BLOCK_M + tl.arange(0, BLOCK_M)
    offs_d = tl.arange(0, HEAD_DIM)
    offs_n = tl.arange(0, BLOCK_N)
    q_ptrs = Q + q_off + offs_m[:, None] * stride_qm + offs_d[None, :] * stride_qk
    k_ptrs = K + k_off + offs_d[:, None] * stride_kk + offs_n[None, :] * stride_kn
    v_ptrs = V + v_off + offs_n[:, None] * stride_vn + offs_d[None, :] * stride_vk
    m_i = tl.full([BLOCK_M], float("-inf"), dtype=tl.float32)
    l_i = tl.zeros([BLOCK_M], dtype=tl.float32) + 1.0
    acc = tl.zeros([BLOCK_M, HEAD_DIM], dtype=tl.float32)
    q = tl.load(q_ptrs)
    acc, l_i, m_i = _attn_fwd_inner(
        acc,
        l_i,
        m_i,
        q,
        k_ptrs,
        v_ptrs,
        sm_scale,
        stride_kn,
        stride_vn,
        start_m,
        seqlen_k,
        BLOCK_M,
        BLOCK_N,
        HEAD_DIM,
        CAUSAL,
    )
    acc = acc / l_i[:, None]
    lse = m_i + tl.math.log2(l_i) / 1.4426950408889634
    o_ptrs = (
        Out
        + off_hz * stride_oh
        + offs_m[:, None] * stride_om
        + offs_d[None, :] * stride_ok
    )
    tl.store(o_ptrs, acc.to(Out.dtype.element_ty))
    tl.store(Lse + off_hz * seqlen_q + offs_m, lse)

# config = {"BLOCK_M": 256, "BLOCK_N": 32, "HEAD_DIM": 64, "arch": "sm_90", "causal": false, "dtype": "fp8e4m3", "num_stages": 2, "num_warps": 16}
# arch = sm_90


// ===== COMPILED SASS (sm_90a) =====

	.target	sm_90a

	.elftype	@"ET_EXEC"


//--------------------- .note.nv.tkinfo           --------------------------
	.section	.note.nv.tkinfo,"",@"SHT_NOTE"
	.sectionflags	@"SHF_NOTE_NV_TKINFO"
	.tkinfo
        /*0018*/ 	.word	0x00000002
        /*0030*/ 	.string	""
        /*0030*/ 	.string	"ptxas"
        /*0030*/ 	.string	"Cuda compilation tools, release 13.0, V13.0.88"
        /*0030*/ 	.string	"Build cuda_13.0.r13.0/compiler.36424714_0"
        /*0030*/ 	.string	"-v  -suppress-debug-info  -lineinfo  -arch sm_90a "



//--------------------- .note.nv.cuinfo           --------------------------
	.section	.note.nv.cuinfo,"",@"SHT_NOTE"
	.sectionflags	@"SHF_NOTE_NV_CUINFO"
        /*0018*/ 	.short	0x0002
        /*001a*/ 	.short	0x005a
        /*001c*/ 	.short	0x0082
	.zero		2


//--------------------- .nv.info                  --------------------------
	.section	.nv.info,"",@"SHT_CUDA_INFO"
	.align	4


	//----- nvinfo : EIATTR_REGCOUNT
	.align		4
        /*0000*/ 	.byte	0x04, 0x2f
        /*0002*/ 	.short	(.L_2 - .L_1)
	.align		4
.L_1:
        /*0004*/ 	.word	index@(attn_fwd)
        /*0008*/ 	.word	0x00000076


	//----- nvinfo : EIATTR_FRAME_SIZE
	.align		4
.L_2:
        /*000c*/ 	.byte	0x04, 0x11
        /*000e*/ 	.short	(.L_4 - .L_3)
	.align		4
.L_3:
        /*0010*/ 	.word	index@(attn_fwd)
        /*0014*/ 	.word	0x00000000


	//----- nvinfo : EIATTR_MIN_STACK_SIZE
	.align		4
.L_4:
        /*0018*/ 	.byte	0x04, 0x12
        /*001a*/ 	.short	(.L_6 - .L_5)
	.align		4
.L_5:
        /*001c*/ 	.word	index@(attn_fwd)
        /*0020*/ 	.word	0x00000000
.L_6:


//--------------------- .nv.compat                --------------------------
	.section	.nv.compat,"",@"SHT_CUDA_COMPAT_INFO"
	.align	4
        /*0000*/ 	.byte	0x02, 0x09, 0x01, 0x00, 0x02, 0x02, 0x04, 0x00, 0x02, 0x05, 0x05, 0x00, 0x03, 0x07, 0x01, 0x01
        /*0010*/ 	.byte	0x02, 0x03, 0x00, 0x00, 0x02, 0x06, 0x01, 0x00, 0x04, 0x0b, 0x08, 0x00, 0x00, 0x00, 0x00, 0x00
        /*0020*/ 	.byte	0x00, 0x00, 0x00, 0x00


//--------------------- .nv.info.attn_fwd         --------------------------
	.section	.nv.info.attn_fwd,"",@"SHT_CUDA_INFO"
	.sectionflags	@""
	.align	4


	//----- nvinfo : EIATTR_CUDA_API_VERSION
	.align		4
        /*0000*/ 	.byte	0x04, 0x37
        /*0002*/ 	.short	(.L_8 - .L_7)
.L_7:
        /*0004*/ 	.word	0x00000082


	//----- nvinfo : EIATTR_KPARAM_INFO
	.align		4
.L_8:
        /*0008*/ 	.byte	0x04, 0x17
        /*000a*/ 	.short	(.L_10 - .L_9)
.L_9:
        /*000c*/ 	.word	0x00000000
        /*0010*/ 	.short	0x0019
        /*0012*/ 	.short	0x0080
        /*0014*/ 	.byte	0x00, 0xf4, 0x21, 0x00


	//----- nvinfo : EIATTR_KPARAM_INFO
	.align		4
.L_10:
        /*0018*/ 	.byte	0x04, 0x17
        /*001a*/ 	.short	(.L_12 - .L_11)
.L_11:
        /*001c*/ 	.word	0x00000000
        /*0020*/ 	.short	0x0018
        /*0022*/ 	.short	0x0078
        /*0024*/ 	.byte	0x00, 0xf4, 0x21, 0x00


	//----- nvinfo : EIATTR_KPARAM_INFO
	.align		4
.L_12:
        /*0028*/ 	.byte	0x04, 0x17
        /*002a*/ 	.short	(.L_14 - .L_13)
.L_13:
        /*002c*/ 	.word	0x00000000
        /*0030*/ 	.short	0x0017
        /*0032*/ 	.short	0x0070
        /*0034*/ 	.byte	0x00, 0xf0, 0x11, 0x00


	//----- nvinfo : EIATTR_KPARAM_INFO
	.align		4
.L_14:
        /*0038*/ 	.byte	0x04, 0x17
        /*003a*/ 	.short	(.L_16 - .L_15)
.L_15:
        /*003c*/ 	.word	0x00000000
        /*0040*/ 	.short	0x0016
        /*0042*/ 	.short	0x006c
        /*0044*/ 	.byte	0x00, 0xf0, 0x11, 0x00


	//----- nvinfo : EIATTR_KPARAM_INFO
	.align		4
.L_16:
        /*0048*/ 	.byte	0x04, 0x17
        /*004a*/ 	.short	(.L_18 - .L_17)
.L_17:
        /*004c*/ 	.word	0x00000000
        /*0050*/ 	.short	0x0015
        /*0052*/ 	.short	0x0068
        /*0054*/ 	.byte	0x00, 0xf0, 0x11, 0x00


	//----- nvinfo : EIATTR_KPARAM_INFO
	.align		4
.L_18:
        /*0058*/ 	.byte	0x04, 0x17
        /*005a*/ 	.short	(.L_20 - .L_19)
.L_19:
        /*005c*/ 	.word	0x00000000
        /*0060*/ 	.short	0x0014
        /*0062*/ 	.short	0x0064
        /*0064*/ 	.byte	0x00, 0xf0, 0x11, 0x00


	//----- nvinfo : EIATTR_KPARAM_INFO
	.align		4
.L_20:
        /*0068*/ 	.byte	0x04, 0x17
        /*006a*/ 	.short	(.L_22 - .L_21)
.L_21:
        /*006c*/ 	.word	0x00000000
        /*0070*/ 	.short	0x0013
        /*0072*/ 	.short	0x0060
        /*0074*/ 	.byte	0x00, 0xf0, 0x11, 0x00


	//----- nvinfo : EIATTR_KPARAM_INFO
	.align		4
.L_22:
        /*0078*/ 	.byte	0x04, 0x17
        /*007a*/ 	.short	(.L_24 - .L_23)
.L_23:
        /*007c*/ 	.word	0x00000000
        /*0080*/ 	.short	0x0012
        /*0082*/ 	.short	0x005c
        /*0084*/ 	.byte	0x00, 0xf0, 0x11, 0x00


	//----- nvinfo : EIATTR_KPARAM_INFO
	.align		4
.L_24:
        /*0088*/ 	.byte	0x04, 0x17
        /*008a*/ 	.short	(.L_26 - .L_25)
.L_25:
        /*008c*/ 	.word	0x00000000
        /*0090*/ 	.short	0x0011
        /*0092*/ 	.short	0x0058
        /*0094*/ 	.byte	0x00, 0xf0, 0x11, 0x00


	//----- nvinfo : EIATTR_KPARAM_INFO
	.align		4
.L_26:
        /*0098*/ 	.byte	0x04, 0x17
        /*009a*/ 	.short	(.L_28 - .L_27)
.L_27:
        /*009c*/ 	.word	0x00000000
        /*00a0*/ 	.short	0x0010
        /*00a2*/ 	.short	0x0054
        /*00a4*/ 	.byte	0x00, 0xf0, 0x11, 0x00


	//----- nvinfo : EIATTR_KPARAM_INFO
	.align		4
.L_28:
        /*00a8*/ 	.byte	0x04, 0x17
        /*00aa*/ 	.short	(.L_30 - .L_29)
.L_29:
        /*00ac*/ 	.word	0x00000000
        /*00b0*/ 	.short	0x000f
        /*00b2*/ 	.short	0x0050
        /*00b4*/ 	.byte	0x00, 0xf0, 0x11, 0x00


	//----- nvinfo : EIATTR_KPARAM_INFO
	.align		4
.L_30:
        /*00b8*/ 	.byte	0x04, 0x17
        /*00ba*/ 	.short	(.L_32 - .L_31)
.L_31:
        /*00bc*/ 	.word	0x00000000
        /*00c0*/ 	.short	0x000e
        /*00c2*/ 	.short	0x004c
        /*00c4*/ 	.byte	0x00, 0xf0, 0x11, 0x00


	//----- nvinfo : EIATTR_KPARAM_INFO
	.align		4
.L_32:
        /*00c8*/ 	.byte	0x04, 0x17
        /*00ca*/ 	.short	(.L_34 - .L_33)
.L_33:
        /*00cc*/ 	.word	0x00000000
        /*00d0*/ 	.short	0x000d
        /*00d2*/ 	.short	0x0048
        /*00d4*/ 	.byte	0x00, 0xf0, 0x11, 0x00


	//----- nvinfo : EIATTR_KPARAM_INFO
	.align		4
.L_34:
        /*00d8*/ 	.byte	0x04, 0x17
        /*00da*/ 	.short	(.L_36 - .L_35)
.L_35:
        /*00dc*/ 	.word	0x00000000
        /*00e0*/ 	.short	0x000c
        /*00e2*/ 	.short	0x0044
        /*00e4*/ 	.byte	0x00, 0xf0, 0x11, 0x00


	//----- nvinfo : EIATTR_KPARAM_INFO
	.align		4
.L_36:
        /*00e8*/ 	.byte	0x04, 0x17
        /*00ea*/ 	.short	(.L_38 - .L_37)
.L_37:
        /*00ec*/ 	.word	0x00000000
        /*00f0*/ 	.short	0x000b
        /*00f2*/ 	.short	0x0040
        /*00f4*/ 	.byte	0x00, 0xf0, 0x11, 0x00


	//----- nvinfo : EIATTR_KPARAM_INFO
	.align		4
.L_38:
        /*00f8*/ 	.byte	0x04, 0x17
        /*00fa*/ 	.short	(.L_40 - .L_39)
.L_39:
        /*00fc*/ 	.word	0x00000000
        /*0100*/ 	.short	0x000a
        /*0102*/ 	.short	0x003c
        /*0104*/ 	.byte	0x00, 0xf0, 0x11, 0x00


	//----- nvinfo : EIATTR_KPARAM_INFO
	.align		4
.L_40:
        /*0108*/ 	.byte	0x04, 0x17
        /*010a*/ 	.short	(.L_42 - .L_41)
.L_41:
        /*010c*/ 	.word	0x00000000
        /*0110*/ 	.short	0x0009
        /*0112*/ 	.short	0x0038
        /*0114*/ 	.byte	0x00, 0xf0, 0x11, 0x00


	//----- nvinfo : EIATTR_KPARAM_INFO
	.align		4
.L_42:
        /*0118*/ 	.byte	0x04, 0x17
        /*011a*/ 	.short	(.L_44 - .L_43)
.L_43:
        /*011c*/ 	.word	0x00000000
        /*0120*/ 	.short	0x0008
        /*0122*/ 	.short	0x0034
        /*0124*/ 	.byte	0x00, 0xf0, 0x11, 0x00


	//----- nvinfo : EIATTR_KPARAM_INFO
	.align		4
.L_44:
        /*0128*/ 	.byte	0x04, 0x17
        /*012a*/ 	.short	(.L_46 - .L_45)
.L_45:
        /*012c*/ 	.word	0x00000000
        /*0130*/ 	.short	0x0007
        /*0132*/ 	.short	0x0030
        /*0134*/ 	.byte	0x00, 0xf0, 0x11, 0x00


	//----- nvinfo : EIATTR_KPARAM_INFO
	.align		4
.L_46:
        /*0138*/ 	.byte	0x04, 0x17
        /*013a*/ 	.short	(.L_48 - .L_47)
.L_47:
        /*013c*/ 	.word	0x00000000
        /*0140*/ 	.short	0x0006
        /*0142*/ 	.short	0x002c
        /*0144*/ 	.byte	0x00, 0xf0, 0x11, 0x00


	//----- nvinfo : EIATTR_KPARAM_INFO
	.align		4
.L_48:
        /*0148*/ 	.byte	0x04, 0x17
        /*014a*/ 	.short	(.L_50 - .L_49)
.L_49:
        /*014c*/ 	.word	0x00000000
        /*0150*/ 	.short	0x0005
        /*0152*/ 	.short	0x0028
        /*0154*/ 	.byte	0x00, 0xf0, 0x11, 0x00


	//----- nvinfo : EIATTR_KPARAM_INFO
	.align		4
.L_50:
        /*0158*/ 	.byte	0x04, 0x17
        /*015a*/ 	.short	(.L_52 - .L_51)
.L_51:
        /*015c*/ 	.word	0x00000000
        /*0160*/ 	.short	0x0004
        /*0162*/ 	.short	0x0020
        /*0164*/ 	.byte	0x00, 0xf4, 0x21, 0x00


	//----- nvinfo : EIATTR_KPARAM_INFO
	.align		4
.L_52:
        /*0168*/ 	.byte	0x04, 0x17
        /*016a*/ 	.short	(.L_54 - .L_53)
.L_53:
        /*016c*/ 	.word	0x00000000
        /*0170*/ 	.short	0x0003
        /*0172*/ 	.short	0x0018
        /*0174*/ 	.byte	0x00, 0xf4, 0x21, 0x00


	//----- nvinfo : EIATTR_KPARAM_INFO
	.align		4
.L_54:
        /*0178*/ 	.byte	0x04, 0x17
        /*017a*/ 	.short	(.L_56 - .L_55)
.L_55:
        /*017c*/ 	.word	0x00000000
        /*0180*/ 	.short	0x0002
        /*0182*/ 	.short	0x0010
        /*0184*/ 	.byte	0x00, 0xf4, 0x21, 0x00


	//----- nvinfo : EIATTR_KPARAM_INFO
	.align		4
.L_56:
        /*0188*/ 	.byte	0x04, 0x17
        /*018a*/ 	.short	(.L_58 - .L_57)
.L_57:
        /*018c*/ 	.word	0x00000000
        /*0190*/ 	.short	0x0001
        /*0192*/ 	.short	0x0008
        /*0194*/ 	.byte	0x00, 0xf4, 0x21, 0x00


	//----- nvinfo : EIATTR_KPARAM_INFO
	.align		4
.L_58:
        /*0198*/ 	.byte	0x04, 0x17
        /*019a*/ 	.short	(.L_60 - .L_59)
.L_59:
        /*019c*/ 	.word	0x00000000
        /*01a0*/ 	.short	0x0000
        /*01a2*/ 	.short	0x0000
        /*01a4*/ 	.byte	0x00, 0xf4, 0x21, 0x00


	//----- nvinfo : EIATTR_SPARSE_MMA_MASK
	.align		4
.L_60:
        /*01a8*/ 	.byte	0x03, 0x50
        /*01aa*/ 	.short	0x0000


	//----- nvinfo : EIATTR_MAXREG_COUNT
	.align		4
        /*01ac*/ 	.byte	0x03, 0x1b
        /*01ae*/ 	.short	0x0080


	//----- nvinfo : EIATTR_NUM_BARRIERS
	.align		4
        /*01b0*/ 	.byte	0x02, 0x4c
        /*01b2*/ 	.byte	0x01
	.zero		1


	//----- nvinfo : EIATTR_MERCURY_ISA_VERSION
	.align		4
        /*01b4*/ 	.byte	0x03, 0x5f
        /*01b6*/ 	.short	0x0101


	//----- nvinfo : EIATTR_COOP_GROUP_MASK_REGIDS
	.align		4
        /*01b8*/ 	.byte	0x04, 0x29
        /*01ba*/ 	.short	(.L_62 - .L_61)


	//   ....[0]....
.L_61:
        /*01bc*/ 	.word	0xffffffff


	//   ....[1]....
        /*01c0*/ 	.word	0xffffffff


	//   ....[2]....
        /*01c4*/ 	.word	0xffffffff


	//   ....[3]....
        /*01c8*/ 	.word	0xffffffff


	//   ....[4]....
        /*01cc*/ 	.word	0xffffffff


	//   ....[5]....
        /*01d0*/ 	.word	0xffffffff


	//   ....[6]....
        /*01d4*/ 	.word	0xffffffff


	//   ....[7]....
        /*01d8*/ 	.word	0xffffffff


	//   ....[8]....
        /*01dc*/ 	.word	0xffffffff


	//   ....[9]....
        /*01e0*/ 	.word	0xffffffff


	//   ....[10]....
        /*01e4*/ 	.word	0xffffffff


	//   ....[11]....
        /*01e8*/ 	.word	0xffffffff


	//----- nvinfo : EIATTR_COOP_GROUP_INSTR_OFFSETS
	.align		4
.L_62:
        /*01ec*/ 	.byte	0x04, 0x28
        /*01ee*/ 	.short	(.L_64 - .L_63)


	//   ....[0]....
.L_63:
        /*01f0*/ 	.word	0x00001910


	//   ....[1]....
        /*01f4*/ 	.word	0x000019f0


	//   ....[2]....
        /*01f8*/ 	.word	0x00001a00


	//   ....[3]....
        /*01fc*/ 	.word	0x00001a40


	//   ....[4]....
        /*0200*/ 	.word	0x00001f10


	//   ....[5]....
        /*0204*/ 	.word	0x00001f30


	//   ....[6]....
        /*0208*/ 	.word	0x00001f40


	//   ....[7]....
        /*020c*/ 	.word	0x00001f50


	//   ....[8]....
        /*0210*/ 	.word	0x000022a0


	//   ....[9]....
        /*0214*/ 	.word	0x000022b0


	//   ....[10]....
        /*0218*/ 	.word	0x000022f0


	//   ....[11]....
        /*021c*/ 	.word	0x00002300


	//----- nvinfo : EIATTR_EXIT_INSTR_OFFSETS
	.align		4
.L_64:
        /*0220*/ 	.byte	0x04, 0x1c
        /*0222*/ 	.short	(.L_66 - .L_65)


	//   ....[0]....
.L_65:
        /*0224*/ 	.word	0x00004270


	//   ....[1]....
        /*0228*/ 	.word	0x000042a0


	//----- nvinfo : EIATTR_REQNTID
	.align		4
.L_66:
        /*022c*/ 	.byte	0x04, 0x10
        /*022e*/ 	.short	(.L_68 - .L_67)
.L_67:
        /*0230*/ 	.word	0x00000200
        /*0234*/ 	.word	0x00000001
        /*0238*/ 	.word	0x00000001


	//----- nvinfo : EIATTR_CBANK_PARAM_SIZE
	.align		4
.L_68:
        /*023c*/ 	.byte	0x03, 0x19
        /*023e*/ 	.short	0x0088


	//----- nvinfo : EIATTR_PARAM_CBANK
	.align		4
        /*0240*/ 	.byte	0x04, 0x0a
        /*0242*/ 	.short	(.L_70 - .L_69)
	.align		4
.L_69:
        /*0244*/ 	.word	index@(.nv.constant0.attn_fwd)
        /*0248*/ 	.short	0x0210
        /*024a*/ 	.short	0x0088


	//----- nvinfo : EIATTR_SW_WAR
	.align		4
.L_70:
        /*024c*/ 	.byte	0x04, 0x36
        /*024e*/ 	.short	(.L_72 - .L_71)
.L_71:
        /*0250*/ 	.word	0x00000008
.L_72:


//--------------------- .nv.callgraph             --------------------------
	.section	.nv.callgraph,"",@"SHT_CUDA_CALLGRAPH"
	.align	4
	.sectionentsize	8
	.align		4
        /*0000*/ 	.word	0x00000000
	.align		4
        /*0004*/ 	.word	0xffffffff
	.align		4
        /*0008*/ 	.word	0x00000000
	.align		4
        /*000c*/ 	.word	0xfffffffe
	.align		4
        /*0010*/ 	.word	0x00000000
	.align		4
        /*0014*/ 	.word	0xfffffffd
	.align		4
        /*0018*/ 	.word	0x00000000
	.align		4
        /*001c*/ 	.word	0xfffffffc


//--------------------- .nv.constant4             --------------------------
	.section	.nv.constant4,"a",@progbits
	.align	8
	.align		8
.nv.constant4:
        /*0000*/ 	.dword	_$_str


//--------------------- .text.attn_fwd            --------------------------
	.section	.text.attn_fwd,"ax",@progbits
	.align	128
        .global         attn_fwd
        .type           attn_fwd,@function
        .size           attn_fwd,(.L_x_3 - attn_fwd)
        .other          attn_fwd,@"STO_CUDA_ENTRY STV_DEFAULT"
attn_fwd:
.text.attn_fwd:
[----:B------:R-:W-:Y:S01]  /*0000*/  LDC R1, c[0x0][0x28] ;  /* 0x00000a00ff017b82 */ /* 0x000fe20000000800 */
[----:B------:R-:W0:Y:S07]  /*0010*/  S2R R12, SR_TID.X ;  /* 0x00000000000c7919 */ /* 0x000e2e0000002100 */
[----:B------:R-:W1:Y:S01]  /*0020*/  S2UR UR15, SR_CTAID.Y ;  /* 0x00000000000f79c3 */ /* 0x000e620000002600 */
[----:B------:R-:W-:Y:S01]  /*0030*/  ULDC.64 UR4, c[0x0][0x240] ;  /* 0x0000900000047ab9 */ /* 0x000fe20000000a00 */
[----:B------:R-:W-:Y:S01]  /*0040*/  ULDC.64 UR18, c[0x0][0x208] ;  /* 0x0000820000127ab9 */ /* 0x000fe20000000a00 */
[----:B------:R-:W2:Y:S05]  /*0050*/  S2R R3, SR_CTAID.X ;  /* 0x0000000000037919 */ /* 0x000eaa0000002500 */
[----:B------:R-:W3:Y:S08]  /*0060*/  LDC R8, c[0x0][0x248] ;  /* 0x00009200ff087b82 */ /* 0x000ef00000000800 */
[----:B------:R-:W4:Y:S01]  /*0070*/  LDC.64 R6, c[0x0][0x210] ;  /* 0x00008400ff067b82 */ /* 0x000f220000000a00 */
[----:B-1----:R-:W-:-:S07]  /*0080*/  UIMAD UR4, UR15, UR4, URZ ;  /* 0x000000040f0472a4 */ /* 0x002fce000f8e023f */
[----:B------:R-:W1:Y:S01]  /*0090*/  S2UR UR14, SR_CgaCtaId ;  /* 0x00000000000e79c3 */ /* 0x000e620000008800 */
[----:B0-----:R-:W-:Y:S02]  /*00a0*/  LOP3.LUT R2, R12, 0xff, RZ, 0xc0, !PT ;  /* 0x000000ff0c027812 */ /* 0x001fe400078ec0ff */
[----:B------:R-:W-:-:S05]  /*00b0*/  SHF.R.U32.HI R77, RZ, 0x8, R12 ;  /* 0x00000008ff4d7819 */ /* 0x000fca000001160c */
[----:B------:R-:W0:Y:S01]  /*00c0*/  LDC R79, c[0x0][0x280] ;  /* 0x0000a000ff4f7b82 */ /* 0x000e220000000800 */
[C---:B------:R-:W-:Y:S01]  /*00d0*/  LEA.HI R13, R12.reuse, 0x2, RZ, 0x18 ;  /* 0x000000020c0d7811 */ /* 0x040fe200078fc0ff */
[----:B--2---:R-:W-:Y:S01]  /*00e0*/  IMAD R0, R3, 0x100, R2 ;  /* 0x0000010003007824 */ /* 0x004fe200078e0202 */
[----:B------:R-:W-:Y:S02]  /*00f0*/  SGXT.U32 R77, R77, 0x1 ;  /* 0x000000014d4d781a */ /* 0x000fe40000000000 */
[----:B------:R-:W-:Y:S01]  /*0100*/  LEA.HI R22, R12, 0x6, RZ, 0x18 ;  /* 0x000000060c167811 */ /* 0x000fe200078fc0ff */
[----:B------:R-:W-:Y:S01]  /*0110*/  IMAD R3, R0, UR5, RZ ;  /* 0x0000000500037c24 */ /* 0x000fe2000f8e02ff */
[----:B------:R-:W-:Y:S01]  /*0120*/  USHF.R.S32.HI UR5, URZ, 0x1f, UR4 ;  /* 0x0000001f3f057899 */ /* 0x000fe20008011404 */
[----:B---3--:R-:W-:-:S03]  /*0130*/  IMAD R5, R77, R8, RZ ;  /* 0x000000084d057224 */ /* 0x008fc600078e02ff */
[----:B----4-:R-:W-:Y:S01]  /*0140*/  IADD3 R4, P0, P1, R3, UR4, R6 ;  /* 0x0000000403047c10 */ /* 0x010fe2000f91e006 */
[----:B------:R-:W-:Y:S01]  /*0150*/  IMAD R23, R8, 0x4, R5 ;  /* 0x0000000408177824 */ /* 0x000fe200078e0205 */
[----:B------:R-:W-:Y:S02]  /*0160*/  SHF.R.S32.HI R6, RZ, 0x1f, R3 ;  /* 0x0000001fff067819 */ /* 0x000fe40000011403 */
[----:B------:R-:W-:Y:S02]  /*0170*/  LEA.HI R74, R12, 0xa, RZ, 0x18 ;  /* 0x0000000a0c4a7811 */ /* 0x000fe400078fc0ff */
[----:B------:R-:W-:Y:S01]  /*0180*/  IADD3.X R3, R6, UR5, R7, P0, P1 ;  /* 0x0000000506037c10 */ /* 0x000fe200087e2407 */
[----:B------:R-:W-:Y:S01]  /*0190*/  IMAD R6, R13, R8, RZ ;  /* 0x000000080d067224 */ /* 0x000fe200078e02ff */
[-C--:B------:R-:W-:Y:S02]  /*01a0*/  IADD3 R10, P0, R5, R4.reuse, RZ ;  /* 0x00000004050a7210 */ /* 0x080fe40007f1e0ff */
[----:B------:R-:W-:Y:S01]  /*01b0*/  IADD3 R16, P1, R23, R4, RZ ;  /* 0x0000000417107210 */ /* 0x000fe20007f3e0ff */
[-C--:B------:R-:W-:Y:S01]  /*01c0*/  IMAD R7, R22, R8.reuse, RZ ;  /* 0x0000000816077224 */ /* 0x080fe200078e02ff */
[----:B------:R-:W-:Y:S01]  /*01d0*/  LEA.HI.X.SX32 R11, R5, R3, 0x1, P0 ;  /* 0x00000003050b7211 */ /* 0x000fe200000f0eff */
[----:B------:R-:W-:Y:S01]  /*01e0*/  IMAD R9, R74, R8, RZ ;  /* 0x000000084a097224 */ /* 0x000fe200078e02ff */
[----:B------:R-:W-:-:S02]  /*01f0*/  IADD3 R14, P0, R6, R4, RZ ;  /* 0x00000004060e7210 */ /* 0x000fc40007f1e0ff */
[-C--:B------:R-:W-:Y:S01]  /*0200*/  LEA.HI.X.SX32 R17, R23, R3.reuse, 0x1, P1 ;  /* 0x0000000317117211 */ /* 0x080fe200008f0eff */
[----:B------:R2:W3:Y:S01]  /*0210*/  LDG.E.U8 R5, desc[UR18][R10.64] ;  /* 0x000000120a057981 */ /* 0x0004e2000c1e1100 */
[C---:B------:R-:W-:Y:S02]  /*0220*/  LEA.HI R76, R12.reuse, 0xe, RZ, 0x18 ;  /* 0x0000000e0c4c7811 */ /* 0x040fe400078fc0ff */
[----:B------:R-:W-:Y:S02]  /*0230*/  LEA.HI R19, R12, 0x12, RZ, 0x18 ;  /* 0x000000120c137811 */ /* 0x000fe400078fc0ff */
[----:B------:R-:W-:Y:S02]  /*0240*/  LEA.HI.X.SX32 R15, R6, R3, 0x1, P0 ;  /* 0x00000003060f7211 */ /* 0x000fe400000f0eff */
[----:B------:R-:W-:Y:S01]  /*0250*/  IADD3 R20, P1, R7, R4, RZ ;  /* 0x0000000407147210 */ /* 0x000fe20007f3e0ff */
[----:B------:R4:W5:Y:S01]  /*0260*/  LDG.E.U8 R6, desc[UR18][R16.64] ;  /* 0x0000001210067981 */ /* 0x000962000c1e1100 */
[----:B------:R-:W-:Y:S01]  /*0270*/  LEA.HI R75, R12, 0x16, RZ, 0x18 ;  /* 0x000000160c4b7811 */ /* 0x000fe200078fc0ff */
[----:B--2---:R-:W-:Y:S01]  /*0280*/  IMAD R10, R76, R8, RZ ;  /* 0x000000084c0a7224 */ /* 0x004fe200078e02ff */
[----:B------:R-:W-:-:S02]  /*0290*/  IADD3 R24, P0, R9, R4, RZ ;  /* 0x0000000409187210 */ /* 0x000fc40007f1e0ff */
[----:B------:R-:W-:Y:S01]  /*02a0*/  LEA.HI R73, R12, 0x1a, RZ, 0x18 ;  /* 0x0000001a0c497811 */ /* 0x000fe200078fc0ff */
[-C--:B------:R-:W-:Y:S01]  /*02b0*/  IMAD R30, R75, R8.reuse, RZ ;  /* 0x000000084b1e7224 */ /* 0x080fe200078e02ff */
[-C--:B------:R-:W-:Y:S02]  /*02c0*/  LEA.HI.X.SX32 R21, R7, R3.reuse, 0x1, P1 ;  /* 0x0000000307157211 */ /* 0x080fe400008f0eff */
[----:B------:R2:W5:Y:S01]  /*02d0*/  LDG.E.U8 R7, desc[UR18][R14.64] ;  /* 0x000000120e077981 */ /* 0x000562000c1e1100 */
[----:B----4-:R-:W-:Y:S01]  /*02e0*/  IMAD R16, R19, R8, RZ ;  /* 0x0000000813107224 */ /* 0x010fe200078e02ff */
[-C--:B------:R-:W-:Y:S02]  /*02f0*/  IADD3 R26, P1, R10, R4.reuse, RZ ;  /* 0x000000040a1a7210 */ /* 0x080fe40007f3e0ff */
[-C--:B------:R-:W-:Y:S02]  /*0300*/  LEA.HI.X.SX32 R25, R9, R3.reuse, 0x1, P0 ;  /* 0x0000000309197211 */ /* 0x080fe400000f0eff */
[----:B------:R-:W-:Y:S01]  /*0310*/  LEA.HI R18, R12, 0x1e, RZ, 0x18 ;  /* 0x0000001e0c127811 */ /* 0x000fe200078fc0ff */
[----:B------:R4:W5:Y:S01]  /*0320*/  LDG.E.U8 R9, desc[UR18][R20.64] ;  /* 0x0000001214097981 */ /* 0x000962000c1e1100 */
[----:B------:R-:W-:Y:S01]  /*0330*/  IADD3 R28, P0, R16, R4, RZ ;  /* 0x00000004101c7210 */ /* 0x000fe20007f1e0ff */
[-C--:B--2---:R-:W-:Y:S01]  /*0340*/  IMAD R14, R73, R8.reuse, RZ ;  /* 0x00000008490e7224 */ /* 0x084fe200078e02ff */
[----:B------:R-:W-:Y:S01]  /*0350*/  LEA.HI R17, R12, 0x22, RZ, 0x18 ;  /* 0x000000220c117811 */ /* 0x000fe200078fc0ff */
[----:B------:R-:W-:Y:S01]  /*0360*/  IMAD R15, R18, R8, RZ ;  /* 0x00000008120f7224 */ /* 0x000fe200078e02ff */
[----:B------:R-:W-:-:S02]  /*0370*/  LEA.HI.X.SX32 R27, R10, R3, 0x1, P1 ;  /* 0x000000030a1b7211 */ /* 0x000fc400008f0eff */
[----:B------:R-:W-:Y:S01]  /*0380*/  IADD3 R32, P1, R30, R4, RZ ;  /* 0x000000041e207210 */ /* 0x000fe20007f3e0ff */
[----:B------:R-:W2:Y:S01]  /*0390*/  LDG.E.U8 R10, desc[UR18][R24.64] ;  /* 0x00000012180a7981 */ /* 0x000ea2000c1e1100 */
[-C--:B------:R-:W-:Y:S01]  /*03a0*/  LEA.HI.X.SX32 R29, R16, R3.reuse, 0x1, P0 ;  /* 0x00000003101d7211 */ /* 0x080fe200000f0eff */
[----:B------:R-:W-:Y:S01]  /*03b0*/  IMAD R16, R17, R8, RZ ;  /* 0x0000000811107224 */ /* 0x000fe200078e02ff */
[-C--:B------:R-:W-:Y:S01]  /*03c0*/  IADD3 R34, P0, R14, R4.reuse, RZ ;  /* 0x000000040e227210 */ /* 0x080fe20007f1e0ff */
[----:B------:R1:W2:Y:S01]  /*03d0*/  LDG.E.U8 R11, desc[UR18][R26.64] ;  /* 0x000000121a0b7981 */ /* 0x0002a2000c1e1100 */
[-C--:B------:R-:W-:Y:S02]  /*03e0*/  LEA.HI.X.SX32 R33, R30, R3.reuse, 0x1, P1 ;  /* 0x000000031e217211 */ /* 0x080fe400008f0eff */
[----:B------:R-:W-:Y:S02]  /*03f0*/  LEA.HI.X.SX32 R35, R14, R3, 0x1, P0 ;  /* 0x000000030e237211 */ /* 0x000fe400000f0eff */
[----:B------:R-:W-:Y:S01]  /*0400*/  IADD3 R36, P0, R16, R4, RZ ;  /* 0x0000000410247210 */ /* 0x000fe20007f1e0ff */
[----:B------:R0:W2:Y:S01]  /*0410*/  LDG.E.U8 R24, desc[UR18][R28.64] ;  /* 0x000000121c187981 */ /* 0x0000a2000c1e1100 */
[----:B----4-:R-:W-:-:S02]  /*0420*/  LEA.HI R21, R12, 0x26, RZ, 0x18 ;  /* 0x000000260c157811 */ /* 0x010fc400078fc0ff */
[C---:B-1----:R-:W-:Y:S01]  /*0430*/  IADD3 R26, P1, R15.reuse, R4, RZ ;  /* 0x000000040f1a7210 */ /* 0x042fe20007f3e0ff */
[----:B------:R1:W4:Y:S01]  /*0440*/  LDG.E.U8 R25, desc[UR18][R32.64] ;  /* 0x0000001220197981 */ /* 0x000322000c1e1100 */
[-C--:B------:R-:W-:Y:S02]  /*0450*/  LEA.HI.X.SX32 R37, R16, R3.reuse, 0x1, P0 ;  /* 0x0000000310257211 */ /* 0x080fe400000f0eff */
[-C--:B------:R-:W-:Y:S01]  /*0460*/  LEA.HI.X.SX32 R27, R15, R3.reuse, 0x1, P1 ;  /* 0x000000030f1b7211 */ /* 0x080fe200008f0eff */
[----:B------:R-:W-:Y:S01]  /*0470*/  IMAD R16, R21, R8, RZ ;  /* 0x0000000815107224 */ /* 0x000fe200078e02ff */
[C---:B------:R-:W-:Y:S01]  /*0480*/  LEA.HI R15, R12.reuse, 0x2a, RZ, 0x18 ;  /* 0x0000002a0c0f7811 */ /* 0x040fe200078fc0ff */
[----:B------:R1:W4:Y:S01]  /*0490*/  LDG.E.U8 R30, desc[UR18][R34.64] ;  /* 0x00000012221e7981 */ /* 0x000322000c1e1100 */
[----:B------:R-:W-:Y:S02]  /*04a0*/  LEA.HI R20, R12, 0x2e, RZ, 0x18 ;  /* 0x0000002e0c147811 */ /* 0x000fe400078fc0ff */
[----:B0-----:R-:W-:Y:S01]  /*04b0*/  IADD3 R28, P0, R16, R4, RZ ;  /* 0x00000004101c7210 */ /* 0x001fe20007f1e0ff */
[-C--:B------:R-:W-:Y:S01]  /*04c0*/  IMAD R39, R15, R8.reuse, RZ ;  /* 0x000000080f277224 */ /* 0x080fe200078e02ff */
[----:B------:R-:W-:Y:S01]  /*04d0*/  LEA.HI R72, R12, 0x36, RZ, 0x18 ;  /* 0x000000360c487811 */ /* 0x000fe200078fc0ff */
[----:B-1----:R-:W-:Y:S01]  /*04e0*/  IMAD R33, R20, R8, RZ ;  /* 0x0000000814217224 */ /* 0x002fe200078e02ff */
[----:B------:R0:W4:Y:S01]  /*04f0*/  LDG.E.U8 R31, desc[UR18][R26.64] ;  /* 0x000000121a1f7981 */ /* 0x000122000c1e1100 */
[----:B------:R-:W-:-:S02]  /*0500*/  LEA.HI.X.SX32 R29, R16, R3, 0x1, P0 ;  /* 0x00000003101d7211 */ /* 0x000fc400000f0eff */
[-C--:B------:R-:W-:Y:S01]  /*0510*/  IADD3 R34, P1, R39, R4.reuse, RZ ;  /* 0x0000000427227210 */ /* 0x080fe20007f3e0ff */
[----:B------:R-:W-:Y:S01]  /*0520*/  IMAD R23, R8, 0x4, R23 ;  /* 0x0000000408177824 */ /* 0x000fe200078e0217 */
[----:B------:R-:W-:Y:S01]  /*0530*/  IADD3 R38, P0, R33, R4, RZ ;  /* 0x0000000421267210 */ /* 0x000fe20007f1e0ff */
[----:B------:R1:W4:Y:S01]  /*0540*/  LDG.E.U8 R51, desc[UR18][R28.64] ;  /* 0x000000121c337981 */ /* 0x000322000c1e1100 */
[-C--:B------:R-:W-:Y:S01]  /*0550*/  LEA.HI.X.SX32 R35, R39, R3.reuse, 0x1, P1 ;  /* 0x0000000327237211 */ /* 0x080fe200008f0eff */
[----:B0-----:R-:W-:Y:S01]  /*0560*/  IMAD R26, R72, R8, RZ ;  /* 0x00000008481a7224 */ /* 0x001fe200078e02ff */
[----:B------:R-:W-:-:S03]  /*0570*/  LEA.HI.X.SX32 R39, R33, R3, 0x1, P0 ;  /* 0x0000000321277211 */ /* 0x000fc600000f0eff */
[----:B------:R0:W4:Y:S01]  /*0580*/  LDG.E.U8 R53, desc[UR18][R34.64] ;  /* 0x0000001222357981 */ /* 0x000122000c1e1100 */
[----:B------:R-:W-:Y:S02]  /*0590*/  LEA.HI R14, R12, 0x32, RZ, 0x18 ;  /* 0x000000320c0e7811 */ /* 0x000fe400078fc0ff */
[----:B------:R-:W-:Y:S01]  /*05a0*/  IADD3 R42, P0, R26, R4, RZ ;  /* 0x000000041a2a7210 */ /* 0x000fe20007f1e0ff */
[----:B-1----:R-:W-:Y:S01]  /*05b0*/  IMAD R29, R8, 0x4, R23 ;  /* 0x00000004081d7824 */ /* 0x002fe200078e0217 */
[----:B------:R1:W4:Y:S01]  /*05c0*/  LDG.E.U8 R32, desc[UR18][R36.64] ;  /* 0x0000001224207981 */ /* 0x000322000c1e1100 */
[----:B------:R-:W-:Y:S01]  /*05d0*/  IMAD R16, R14, R8, RZ ;  /* 0x000000080e107224 */ /* 0x000fe200078e02ff */
[----:B------:R-:W-:Y:S02]  /*05e0*/  LEA.HI.X.SX32 R43, R26, R3, 0x1, P0 ;  /* 0x000000031a2b7211 */ /* 0x000fe400000f0eff */
[-C--:B------:R-:W-:Y:S01]  /*05f0*/  IADD3 R26, P0, R23, R4.reuse, RZ ;  /* 0x00000004171a7210 */ /* 0x080fe20007f1e0ff */
[----:B------:R1:W4:Y:S01]  /*0600*/  LDG.E.U8 R55, desc[UR18][R38.64] ;  /* 0x0000001226377981 */ /* 0x000322000c1e1100 */
[----:B------:R-:W-:-:S02]  /*0610*/  IADD3 R40, P1, R16, R4, RZ ;  /* 0x0000000410287210 */ /* 0x000fc40007f3e0ff */
[-C--:B------:R-:W-:Y:S01]  /*0620*/  LEA.HI.X.SX32 R27, R23, R3.reuse, 0x1, P0 ;  /* 0x00000003171b7211 */ /* 0x080fe200000f0eff */
[----:B------:R-:W-:Y:S01]  /*0630*/  IMAD R23, R8, 0x4, R29 ;  /* 0x0000000408177824 */ /* 0x000fe200078e021d */
[-C--:B------:R-:W-:Y:S01]  /*0640*/  LEA.HI.X.SX32 R41, R16, R3.reuse, 0x1, P1 ;  /* 0x0000000310297211 */ /* 0x080fe200008f0eff */
[----:B------:R-:W4:Y:S01]  /*0650*/  LDG.E.U8 R57, desc[UR18][R42.64] ;  /* 0x000000122a397981 */ /* 0x000f22000c1e1100 */
[-C--:B------:R-:W-:Y:S01]  /*0660*/  IADD3 R28, P0, R29, R4.reuse, RZ ;  /* 0x000000041d1c7210 */ /* 0x080fe20007f1e0ff */
[C---:B------:R-:W-:Y:S01]  /*0670*/  IMAD R33, R8.reuse, 0x4, R23 ;  /* 0x0000000408217824 */ /* 0x040fe200078e0217 */
[-C--:B0-----:R-:W-:Y:S01]  /*0680*/  IADD3 R34, P1, R23, R4.reuse, RZ ;  /* 0x0000000417227210 */ /* 0x081fe20007f3e0ff */
[----:B------:R-:W4:Y:S01]  /*0690*/  LDG.E.U8 R56, desc[UR18][R40.64] ;  /* 0x0000001228387981 */ /* 0x000f22000c1e1100 */
[-C--:B------:R-:W-:Y:S02]  /*06a0*/  LEA.HI.X.SX32 R29, R29, R3.reuse, 0x1, P0 ;  /* 0x000000031d1d7211 */ /* 0x080fe400000f0eff */
[-C--:B------:R-:W-:Y:S01]  /*06b0*/  LEA.HI.X.SX32 R35, R23, R3.reuse, 0x1, P1 ;  /* 0x0000000317237211 */ /* 0x080fe200008f0eff */
[C---:B------:R-:W-:Y:S01]  /*06c0*/  IMAD R23, R8.reuse, 0x4, R33 ;  /* 0x0000000408177824 */ /* 0x040fe200078e0221 */
[CC--:B-1----:R-:W-:Y:S01]  /*06d0*/  IADD3 R36, P0, R33.reuse, R4.reuse, RZ ;  /* 0x0000000421247210 */ /* 0x0c2fe20007f1e0ff */
[----:B------:R0:W4:Y:S03]  /*06e0*/  LDG.E.U8 R44, desc[UR18][R26.64] ;  /* 0x000000121a2c7981 */ /* 0x000126000c1e1100 */
[-C--:B------:R-:W-:Y:S01]  /*06f0*/  LEA.HI.X.SX32 R37, R33, R3.reuse, 0x1, P0 ;  /* 0x0000000321257211 */ /* 0x080fe200000f0eff */
[C---:B------:R-:W-:Y:S01]  /*0700*/  IMAD R33, R8.reuse, 0x4, R23 ;  /* 0x0000000408217824 */ /* 0x040fe200078e0217 */
[CC--:B------:R-:W-:Y:S01]  /*0710*/  IADD3 R38, P0, R23.reuse, R4.reuse, RZ ;  /* 0x0000000417267210 */ /* 0x0c0fe20007f1e0ff */
[----:B------:R1:W4:Y:S03]  /*0720*/  LDG.E.U8 R45, desc[UR18][R28.64] ;  /* 0x000000121c2d7981 */ /* 0x000326000c1e1100 */
[-C--:B------:R-:W-:Y:S01]  /*0730*/  LEA.HI.X.SX32 R39, R23, R3.reuse, 0x1, P0 ;  /* 0x0000000317277211 */ /* 0x080fe200000f0eff */
[C---:B------:R-:W-:Y:S01]  /*0740*/  IMAD R23, R8.reuse, 0x4, R33 ;  /* 0x0000000408177824 */ /* 0x040fe200078e0221 */
[-C--:B0-----:R-:W-:Y:S01]  /*0750*/  IADD3 R26, P0, R33, R4.reuse, RZ ;  /* 0x00000004211a7210 */ /* 0x081fe20007f1e0ff */
[----:B------:R0:W4:Y:S02]  /*0760*/  LDG.E.U8 R46, desc[UR18][R34.64] ;  /* 0x00000012222e7981 */ /* 0x000124000c1e1100 */
[----:B------:R-:W-:Y:S01]  /*0770*/  IMAD R43, R8, 0x4, R23 ;  /* 0x00000004082b7824 */ /* 0x000fe200078e0217 */
[----:B------:R-:W-:Y:S01]  /*0780*/  IADD3 R40, P1, R23, R4, RZ ;  /* 0x0000000417287210 */ /* 0x000fe20007f3e0ff */
[----:B------:R0:W4:Y:S01]  /*0790*/  LDG.E.U8 R48, desc[UR18][R38.64] ;  /* 0x0000001226307981 */ /* 0x000122000c1e1100 */
[----:B------:R-:W-:-:S02]  /*07a0*/  LEA.HI.X.SX32 R27, R33, R3, 0x1, P0 ;  /* 0x00000003211b7211 */ /* 0x000fc400000f0eff */
[-C--:B------:R-:W-:Y:S01]  /*07b0*/  LEA.HI.X.SX32 R41, R23, R3.reuse, 0x1, P1 ;  /* 0x0000000317297211 */ /* 0x080fe200008f0eff */
[C---:B------:R-:W-:Y:S01]  /*07c0*/  IMAD R23, R8.reuse, 0x4, R43 ;  /* 0x0000000408177824 */ /* 0x040fe200078e022b */
[CC--:B-1----:R-:W-:Y:S01]  /*07d0*/  IADD3 R28, P0, R43.reuse, R4.reuse, RZ ;  /* 0x000000042b1c7210 */ /* 0x0c2fe20007f1e0ff */
[----:B------:R1:W4:Y:S02]  /*07e0*/  LDG.E.U8 R47, desc[UR18][R36.64] ;  /* 0x00000012242f7981 */ /* 0x000324000c1e1100 */
[C---:B------:R-:W-:Y:S01]  /*07f0*/  IMAD R33, R8.reuse, 0x4, R23 ;  /* 0x0000000408217824 */ /* 0x040fe200078e0217 */
[-C--:B------:R-:W-:Y:S01]  /*0800*/  LEA.HI.X.SX32 R29, R43, R3.reuse, 0x1, P0 ;  /* 0x000000032b1d7211 */ /* 0x080fe200000f0eff */
[----:B------:R1:W4:Y:S01]  /*0810*/  LDG.E.U8 R49, desc[UR18][R26.64] ;  /* 0x000000121a317981 */ /* 0x000322000c1e1100 */
[C---:B0-----:R-:W-:Y:S01]  /*0820*/  IADD3 R34, P0, R23.reuse, R4, RZ ;  /* 0x0000000417227210 */ /* 0x041fe20007f1e0ff */
[----:B------:R-:W-:Y:S01]  /*0830*/  IMAD R39, R8, 0x4, R33 ;  /* 0x0000000408277824 */ /* 0x000fe200078e0221 */
[----:B------:R-:W-:Y:S01]  /*0840*/  LEA.HI R16, R12, 0x3a, RZ, 0x18 ;  /* 0x0000003a0c107811 */ /* 0x000fe200078fc0ff */
[----:B------:R0:W4:Y:S01]  /*0850*/  LDG.E.U8 R50, desc[UR18][R28.64] ;  /* 0x000000121c327981 */ /* 0x000122000c1e1100 */
[----:B------:R-:W-:-:S02]  /*0860*/  LEA.HI.X.SX32 R35, R23, R3, 0x1, P0 ;  /* 0x0000000317237211 */ /* 0x000fc400000f0eff */
[CC--:B-1----:R-:W-:Y:S01]  /*0870*/  IADD3 R36, P0, R33.reuse, R4.reuse, RZ ;  /* 0x0000000421247210 */ /* 0x0c2fe20007f1e0ff */
[----:B------:R-:W4:Y:S01]  /*0880*/  LDG.E.U8 R43, desc[UR18][R40.64] ;  /* 0x00000012282b7981 */ /* 0x000f22000c1e1100 */
[----:B------:R-:W-:Y:S02]  /*0890*/  IMAD R27, R8, 0x4, R39 ;  /* 0x00000004081b7824 */ /* 0x000fe400078e0227 */
[-C--:B------:R-:W-:Y:S01]  /*08a0*/  LEA.HI.X.SX32 R37, R33, R3.reuse, 0x1, P0 ;  /* 0x0000000321257211 */ /* 0x080fe200000f0eff */
[----:B------:R1:W4:Y:S01]  /*08b0*/  LDG.E.U8 R52, desc[UR18][R34.64] ;  /* 0x0000001222347981 */ /* 0x000322000c1e1100 */
[----:B------:R-:W-:Y:S01]  /*08c0*/  LEA.HI R23, R12, 0x3e, RZ, 0x18 ;  /* 0x0000003e0c177811 */ /* 0x000fe200078fc0ff */
[----:B------:R-:W-:Y:S01]  /*08d0*/  IMAD R33, R8, 0x4, R27 ;  /* 0x0000000408217824 */ /* 0x000fe200078e021b */
[----:B------:R-:W-:Y:S01]  /*08e0*/  IADD3 R38, P0, R39, R4, RZ ;  /* 0x0000000427267210 */ /* 0x000fe20007f1e0ff */
[-C--:B0-----:R-:W-:Y:S01]  /*08f0*/  IMAD R29, R16, R8.reuse, RZ ;  /* 0x00000008101d7224 */ /* 0x081fe200078e02ff */
[----:B------:R0:W4:Y:S01]  /*0900*/  LDG.E.U8 R54, desc[UR18][R36.64] ;  /* 0x0000001224367981 */ /* 0x000122000c1e1100 */
[----:B------:R-:W-:Y:S01]  /*0910*/  IMAD R42, R23, R8, RZ ;  /* 0x00000008172a7224 */ /* 0x000fe200078e02ff */
[----:B------:R-:W-:Y:S01]  /*0920*/  LEA.HI.X.SX32 R39, R39, R3, 0x1, P0 ;  /* 0x0000000327277211 */ /* 0x000fe200000f0eff */
[----:B------:R-:W-:Y:S01]  /*0930*/  IMAD R8, R8, 0x4, R33 ;  /* 0x0000000408087824 */ /* 0x000fe200078e0221 */
[----:B-1----:R-:W-:-:S02]  /*0940*/  IADD3 R34, P0, R27, R4, RZ ;  /* 0x000000041b227210 */ /* 0x002fc40007f1e0ff */
[-C--:B------:R-:W-:Y:S01]  /*0950*/  IADD3 R28, P2, R29, R4.reuse, RZ ;  /* 0x000000041d1c7210 */ /* 0x080fe20007f5e0ff */
[----:B------:R-:W4:Y:S01]  /*0960*/  LDG.E.U8 R38, desc[UR18][R38.64] ;  /* 0x0000001226267981 */ /* 0x000f22000c1e1100 */
[-C--:B------:R-:W-:Y:S02]  /*0970*/  LEA.HI.X.SX32 R35, R27, R3.reuse, 0x1, P0 ;  /* 0x000000031b237211 */ /* 0x080fe400000f0eff */
[-C--:B------:R-:W-:Y:S02]  /*0980*/  IADD3 R26, P3, R42, R4.reuse, RZ ;  /* 0x000000042a1a7210 */ /* 0x080fe40007f7e0ff */
[-C--:B------:R-:W-:Y:S01]  /*0990*/  IADD3 R40, P1, R33, R4.reuse, RZ ;  /* 0x0000000421287210 */ /* 0x080fe20007f3e0ff */
[----:B------:R-:W4:Y:S01]  /*09a0*/  LDG.E.U8 R34, desc[UR18][R34.64] ;  /* 0x0000001222227981 */ /* 0x000f22000c1e1100 */
[----:B0-----:R-:W-:Y:S02]  /*09b0*/  IADD3 R36, P0, R8, R4, RZ ;  /* 0x0000000408247210 */ /* 0x001fe40007f1e0ff */
[----:B------:R-:W-:-:S02]  /*09c0*/  LEA.HI.X.SX32 R29, R29, R3, 0x1, P2 ;  /* 0x000000031d1d7211 */ /* 0x000fc400010f0eff */
[-C--:B------:R-:W-:Y:S02]  /*09d0*/  LEA.HI.X.SX32 R41, R33, R3.reuse, 0x1, P1 ;  /* 0x0000000321297211 */ /* 0x080fe400008f0eff */
[-C--:B------:R-:W-:Y:S01]  /*09e0*/  LEA.HI.X.SX32 R27, R42, R3.reuse, 0x1, P3 ;  /* 0x000000032a1b7211 */ /* 0x080fe200018f0eff */
[----:B------:R-:W4:Y:S01]  /*09f0*/  LDG.E.U8 R28, desc[UR18][R28.64] ;  /* 0x000000121c1c7981 */ /* 0x000f22000c1e1100 */
[----:B------:R-:W-:-:S03]  /*0a00*/  LEA.HI.X.SX32 R37, R8, R3, 0x1, P0 ;  /* 0x0000000308257211 */ /* 0x000fc600000f0eff */
[----:B------:R-:W4:Y:S04]  /*0a10*/  LDG.E.U8 R40, desc[UR18][R40.64] ;  /* 0x0000001228287981 */ /* 0x000f28000c1e1100 */
[----:B------:R-:W4:Y:S04]  /*0a20*/  LDG.E.U8 R36, desc[UR18][R36.64] ;  /* 0x0000001224247981 */ /* 0x000f28000c1e1100 */
[----:B------:R0:W4:Y:S01]  /*0a30*/  LDG.E.U8 R3, desc[UR18][R26.64] ;  /* 0x000000121a037981 */ /* 0x000122000c1e1100 */
[----:B------:R-:W-:Y:S01]  /*0a40*/  IMAD.SHL.U32 R78, R12, 0x8, RZ ;  /* 0x000000080c4e7824 */ /* 0x000fe200078e00ff */
[----:B------:R-:W-:-:S04]  /*0a50*/  UMOV UR4, 0x400 ;  /* 0x0000040000047882 */ /* 0x000fc80000000000 */
[----:B------:R-:W-:Y:S01]  /*0a60*/  LOP3.LUT R33, R78, 0x30, RZ, 0xc0, !PT ;  /* 0x000000304e217812 */ /* 0x000fe200078ec0ff */
[----:B------:R-:W-:-:S04]  /*0a70*/  ULEA UR14, UR14, UR4, 0x18 ;  /* 0x000000040e0e7291 */ /* 0x000fc8000f8ec03f */
[----:B------:R-:W-:Y:S01]  /*0a80*/  IMAD R2, R2, 0x40, R33 ;  /* 0x0000004002027824 */ /* 0x000fe200078e0221 */
[----:B------:R-:W-:-:S04]  /*0a90*/  ISETP.GE.AND P0, PT, R79, 0x1, PT ;  /* 0x000000014f00780c */ /* 0x000fc80003f06270 */
[----:B------:R-:W-:-:S04]  /*0aa0*/  LOP3.LUT R2, R2, R77, RZ, 0xfc, !PT ;  /* 0x0000004d02027212 */ /* 0x000fc800078efcff */
[C---:B------:R-:W-:Y:S01]  /*0ab0*/  LOP3.LUT R4, R2.reuse, 0x10, RZ, 0x3c, !PT ;  /* 0x0000001002047812 */ /* 0x040fe200078e3cff */
[----:B------:R-:W-:Y:S01]  /*0ac0*/  IMAD.MOV.U32 R100, RZ, RZ, 0x3f800000 ;  /* 0x3f800000ff647424 */ /* 0x000fe200078e00ff */
[----:B0-----:R-:W-:Y:S01]  /*0ad0*/  CS2R R26, SRZ ;  /* 0x00000000001a7805 */ /* 0x001fe2000001ff00 */
[----:B------:R-:W-:Y:S01]  /*0ae0*/  IMAD.MOV.U32 R102, RZ, RZ, 0x3f800000 ;  /* 0x3f800000ff667424 */ /* 0x000fe200078e00ff */
[----:B---3--:R0:W-:Y:S02]  /*0af0*/  STS.U8 [R2+UR14], R5 ;  /* 0x0000000502007988 */ /* 0x0081e4000800000e */
[C---:B0-----:R-:W-:Y:S02]  /*0b00*/  LOP3.LUT R5, R2.reuse, 0x20, RZ, 0x3c, !PT ;  /* 0x0000002002057812 */ /* 0x041fe400078e3cff */
[----:B-----5:R-:W-:Y:S04]  /*0b10*/  STS.U8 [R2+UR14+0x4], R6 ;  /* 0x0000040602007988 */ /* 0x020fe8000800000e */
[----:B------:R0:W-:Y:S04]  /*0b20*/  STS.U8 [R2+UR14+0x2], R7 ;  /* 0x0000020702007988 */ /* 0x0001e8000800000e */
[----:B------:R-:W-:Y:S01]  /*0b30*/  STS.U8 [R2+UR14+0x6], R9 ;  /* 0x0000060902007988 */ /* 0x000fe2000800000e */
[----:B0-----:R-:W-:-:S03]  /*0b40*/  LOP3.LUT R7, R2, 0x30, RZ, 0x3c, !PT ;  /* 0x0000003002077812 */ /* 0x001fc600078e3cff */
[----:B--2---:R-:W-:Y:S04]  /*0b50*/  STS.U8 [R2+UR14+0xa], R10 ;  /* 0x00000a0a02007988 */ /* 0x004fe8000800000e */
[----:B------:R-:W-:Y:S04]  /*0b60*/  STS.U8 [R2+UR14+0xe], R11 ;  /* 0x00000e0b02007988 */ /* 0x000fe8000800000e */
[----:B----4-:R-:W-:Y:S04]  /*0b70*/  STS.U8 [R2+UR14+0x8], R44 ;  /* 0x0000082c02007988 */ /* 0x010fe8000800000e */
[----:B------:R-:W-:Y:S04]  /*0b80*/  STS.U8 [R2+UR14+0xc], R45 ;  /* 0x00000c2d02007988 */ /* 0x000fe8000800000e */
[----:B------:R-:W-:Y:S04]  /*0b90*/  STS.U8 [R4+UR14+0x2], R24 ;  /* 0x0000021804007988 */ /* 0x000fe8000800000e */
[----:B------:R-:W-:Y:S04]  /*0ba0*/  STS.U8 [R4+UR14], R46 ;  /* 0x0000002e04007988 */ /* 0x000fe8000800000e */
[----:B------:R-:W-:Y:S04]  /*0bb0*/  STS.U8 [R4+UR14+0x8], R48 ;  /* 0x0000083004007988 */ /* 0x000fe8000800000e */
[----:B------:R-:W-:Y:S04]  /*0bc0*/  STS.U8 [R4+UR14+0x4], R47 ;  /* 0x0000042f04007988 */ /* 0x000fe8000800000e */
[----:B------:R-:W-:Y:S04]  /*0bd0*/  STS.U8 [R4+UR14+0xc], R49 ;  /* 0x00000c3104007988 */ /* 0x000fe8000800000e */
[----:B------:R-:W-:Y:S04]  /*0be0*/  STS.U8 [R4+UR14+0x6], R25 ;  /* 0x0000061904007988 */ /* 0x000fe8000800000e */
[----:B------:R-:W-:Y:S04]  /*0bf0*/  STS.U8 [R4+UR14+0xa], R30 ;  /* 0x00000a1e04007988 */ /* 0x000fe8000800000e */
[----:B------:R0:W-:Y:S04]  /*0c00*/  STS.U8 [R4+UR14+0xe], R31 ;  /* 0x00000e1f04007988 */ /* 0x0001e8000800000e */
[----:B------:R-:W-:Y:S04]  /*0c10*/  STS.U8 [R5+UR14], R43 ;  /* 0x0000002b05007988 */ /* 0x000fe8000800000e */
[----:B------:R-:W-:Y:S04]  /*0c20*/  STS.U8 [R5+UR14+0x4], R50 ;  /* 0x0000043205007988 */ /* 0x000fe8000800000e */
[----:B------:R-:W-:Y:S04]  /*0c30*/  STS.U8 [R5+UR14+0x8], R52 ;  /* 0x0000083405007988 */ /* 0x000fe8000800000e */
[----:B------:R-:W-:Y:S04]  /*0c40*/  STS.U8 [R5+UR14+0xc], R54 ;  /* 0x00000c3605007988 */ /* 0x000fe8000800000e */
[----:B------:R1:W-:Y:S04]  /*0c50*/  STS.U8 [R5+UR14+0x2], R32 ;  /* 0x0000022005007988 */ /* 0x0003e8000800000e */
[----:B------:R-:W-:Y:S04]  /*0c60*/  STS.U8 [R5+UR14+0x6], R51 ;  /* 0x0000063305007988 */ /* 0x000fe8000800000e */
[----:B------:R-:W-:Y:S04]  /*0c70*/  STS.U8 [R5+UR14+0xa], R53 ;  /* 0x00000a3505007988 */ /* 0x000fe8000800000e */
[----:B------:R-:W-:Y:S01]  /*0c80*/  STS.U8 [R5+UR14+0xe], R55 ;  /* 0x00000e3705007988 */ /* 0x000fe2000800000e */
[----:B0-----:R-:W-:-:S03]  /*0c90*/  IMAD.MOV.U32 R4, RZ, RZ, -0x800000 ;  /* 0xff800000ff047424 */ /* 0x001fc600078e00ff */
[----:B------:R-:W-:Y:S01]  /*0ca0*/  STS.U8 [R7+UR14], R38 ;  /* 0x0000002607007988 */ /* 0x000fe2000800000e */
[----:B------:R-:W-:-:S03]  /*0cb0*/  IMAD.MOV.U32 R2, RZ, RZ, -0x800000 ;  /* 0xff800000ff027424 */ /* 0x000fc600078e00ff */
[----:B------:R0:W-:Y:S01]  /*0cc0*/  STS.U8 [R7+UR14+0x4], R34 ;  /* 0x0000042207007988 */ /* 0x0001e2000800000e */
[----:B------:R-:W-:-:S03]  /*0cd0*/  CS2R R24, SRZ ;  /* 0x0000000000187805 */ /* 0x000fc6000001ff00 */
[----:B------:R-:W-:Y:S01]  /*0ce0*/  STS.U8 [R7+UR14+0x8], R40 ;  /* 0x0000082807007988 */ /* 0x000fe2000800000e */
[----:B------:R-:W-:-:S03]  /*0cf0*/  CS2R R30, SRZ ;  /* 0x00000000001e7805 */ /* 0x000fc6000001ff00 */
[----:B------:R2:W-:Y:S01]  /*0d00*/  STS.U8 [R7+UR14+0xc], R36 ;  /* 0x00000c2407007988 */ /* 0x0005e2000800000e */
[----:B-1----:R-:W-:-:S03]  /*0d10*/  CS2R R32, SRZ ;  /* 0x0000000000207805 */ /* 0x002fc6000001ff00 */
[----:B------:R-:W-:Y:S01]  /*0d20*/  STS.U8 [R7+UR14+0x2], R56 ;  /* 0x0000023807007988 */ /* 0x000fe2000800000e */
[----:B0-----:R-:W-:-:S03]  /*0d30*/  CS2R R34, SRZ ;  /* 0x0000000000227805 */ /* 0x001fc6000001ff00 */
[----:B------:R-:W-:Y:S01]  /*0d40*/  STS.U8 [R7+UR14+0x6], R57 ;  /* 0x0000063907007988 */ /* 0x000fe2000800000e */
[----:B------:R-:W-:-:S03]  /*0d50*/  CS2R R38, SRZ ;  /* 0x0000000000267805 */ /* 0x000fc6000001ff00 */
[----:B------:R0:W-:Y:S01]  /*0d60*/  STS.U8 [R7+UR14+0xa], R28 ;  /* 0x00000a1c07007988 */ /* 0x0001e2000800000e */
[----:B--2---:R-:W-:-:S03]  /*0d70*/  CS2R R36, SRZ ;  /* 0x0000000000247805 */ /* 0x004fc6000001ff00 */
[----:B------:R1:W-:Y:S01]  /*0d80*/  STS.U8 [R7+UR14+0xe], R3 ;  /* 0x00000e0307007988 */ /* 0x0003e2000800000e */
[----:B------:R-:W-:Y:S02]  /*0d90*/  CS2R R40, SRZ ;  /* 0x0000000000287805 */ /* 0x000fe4000001ff00 */
[----:B------:R-:W-:Y:S02]  /*0da0*/  CS2R R42, SRZ ;  /* 0x00000000002a7805 */ /* 0x000fe4000001ff00 */
[----:B------:R-:W-:Y:S02]  /*0db0*/  CS2R R44, SRZ ;  /* 0x00000000002c7805 */ /* 0x000fe4000001ff00 */
[----:B------:R-:W-:Y:S02]  /*0dc0*/  CS2R R46, SRZ ;  /* 0x00000000002e7805 */ /* 0x000fe4000001ff00 */
[----:B------:R-:W-:Y:S02]  /*0dd0*/  CS2R R48, SRZ ;  /* 0x0000000000307805 */ /* 0x000fe4000001ff00 */
[----:B0-----:R-:W-:-:S02]  /*0de0*/  CS2R R28, SRZ ;  /* 0x00000000001c7805 */ /* 0x001fc4000001ff00 */
[----:B------:R-:W-:Y:S02]  /*0df0*/  CS2R R50, SRZ ;  /* 0x0000000000327805 */ /* 0x000fe4000001ff00 */
[----:B------:R-:W-:Y:S02]  /*0e00*/  CS2R R52, SRZ ;  /* 0x0000000000347805 */ /* 0x000fe4000001ff00 */
[----:B------:R-:W-:Y:S01]  /*0e10*/  CS2R R54, SRZ ;  /* 0x0000000000367805 */ /* 0x000fe2000001ff00 */
[----:B-1----:R-:W-:Y:S06]  /*0e20*/  @!P0 BRA `(.L_x_0) ;  /* 0x0000001400688947 */ /* 0x002fec0003800000 */
[----:B------:R-:W0:Y:S01]  /*0e30*/  LDC.64 R2, c[0x0][0x250] ;  /* 0x00009400ff027b82 */ /* 0x000e220000000a00 */
[C---:B------:R-:W-:Y:S01]  /*0e40*/  LOP3.LUT R5, R12.reuse, 0x1, RZ, 0xc0, !PT ;  /* 0x000000010c057812 */ /* 0x040fe200078ec0ff */
[----:B------:R-:W-:Y:S01]  /*0e50*/  ULDC UR4, c[0x0][0x258] ;  /* 0x0000960000047ab9 */ /* 0x000fe20000000800 */
[C---:B------:R-:W-:Y:S01]  /*0e60*/  LOP3.LUT R6, R12.reuse, 0x1c, RZ, 0xc0, !PT ;  /* 0x0000001c0c067812 */ /* 0x040fe200078ec0ff */
[----:B------:R-:W-:Y:S01]  /*0e70*/  ULDC.64 UR16, c[0x0][0x260] ;  /* 0x0000980000107ab9 */ /* 0x000fe20000000a00 */
[----:B------:R-:W-:Y:S01]  /*0e80*/  LOP3.LUT R4, R12, 0x3f, RZ, 0xc0, !PT ;  /* 0x0000003f0c047812 */ /* 0x000fe200078ec0ff */
[----:B------:R-:W-:Y:S01]  /*0e90*/  IMAD.MOV.U32 R86, RZ, RZ, 0x5410 ;  /* 0x00005410ff567424 */ /* 0x000fe200078e00ff */
[----:B------:R-:W-:Y:S01]  /*0ea0*/  SHF.R.U32.HI R96, RZ, 0x1, R12 ;  /* 0x00000001ff607819 */ /* 0x000fe2000001160c */
[----:B------:R-:W-:Y:S01]  /*0eb0*/  IMAD R7, R5, 0x2, R6 ;  /* 0x0000000205077824 */ /* 0x000fe200078e0206 */
[----:B------:R-:W1:Y:S01]  /*0ec0*/  LDC R87, c[0x0][0x268] ;  /* 0x00009a00ff577b82 */ /* 0x000e620000000800 */
[----:B------:R-:W-:Y:S01]  /*0ed0*/  IMAD R5, R4, UR4, RZ ;  /* 0x0000000404057c24 */ /* 0x000fe2000f8e02ff */
[----:B------:R-:W-:Y:S01]  /*0ee0*/  ULDC.64 UR4, c[0x0][0x218] ;  /* 0x0000860000047ab9 */ /* 0x000fe20000000a00 */
[--C-:B------:R-:W-:Y:S01]  /*0ef0*/  SHF.R.U32.HI R4, RZ, 0x5, R12.reuse ;  /* 0x00000005ff047819 */ /* 0x100fe2000001160c */
[----:B------:R-:W-:Y:S01]  /*0f00*/  IMAD.MOV.U32 R85, RZ, RZ, 0x7632 ;  /* 0x00007632ff557424 */ /* 0x000fe200078e00ff */
[----:B------:R-:W-:Y:S01]  /*0f10*/  SGXT.U32 R96, R96, 0x1 ;  /* 0x000000016060781a */ /* 0x000fe20000000000 */
[----:B------:R-:W-:Y:S01]  /*0f20*/  IMAD.MOV.U32 R100, RZ, RZ, 0x3f800000 ;  /* 0x3f800000ff647424 */ /* 0x000fe200078e00ff */
[----:B------:R-:W-:Y:S01]  /*0f30*/  SHF.R.S32.HI R9, RZ, 0x1f, R5 ;  /* 0x0000001fff097819 */ /* 0x000fe20000011405 */
[----:B------:R-:W2:Y:S01]  /*0f40*/  LDC.64 R10, c[0x0][0x220] ;  /* 0x00008800ff0a7b82 */ /* 0x000ea20000000a00 */
[----:B------:R-:W-:Y:S01]  /*0f50*/  R2UR UR20, R4 ;  /* 0x00000000041472ca */ /* 0x000fe200000e0000 */
[----:B------:R-:W-:Y:S01]  /*0f60*/  IMAD.MOV.U32 R98, RZ, RZ, -0x800000 ;  /* 0xff800000ff627424 */ /* 0x000fe200078e00ff */
[----:B------:R-:W-:Y:S01]  /*0f70*/  LEA.HI R4, R12, 0x8, RZ, 0x1a ;  /* 0x000000080c047811 */ /* 0x000fe200078fd0ff */
[----:B------:R-:W-:Y:S01]  /*0f80*/  IMAD.MOV.U32 R82, RZ, RZ, RZ ;  /* 0x000000ffff527224 */ /* 0x000fe200078e00ff */
[----:B------:R-:W-:Y:S01]  /*0f90*/  LOP3.LUT R96, R7, R96, RZ, 0xfc, !PT ;  /* 0x0000006007607212 */ /* 0x000fe200078efcff */
[----:B------:R-:W-:Y:S01]  /*0fa0*/  IMAD.MOV.U32 R80, RZ, RZ, -0x800000 ;  /* 0xff800000ff507424 */ /* 0x000fe200078e00ff */
[----:B------:R-:W-:Y:S01]  /*0fb0*/  SHF.R.U32.HI R7, RZ, 0x5, R12 ;  /* 0x00000005ff077819 */ /* 0x000fe2000001160c */
[----:B0-----:R-:W-:Y:S01]  /*0fc0*/  IMAD R2, R2, UR15, RZ ;  /* 0x0000000f02027c24 */ /* 0x001fe2000f8e02ff */
[----:B------:R-:W-:Y:S01]  /*0fd0*/  LEA.HI R6, R12, 0x18, RZ, 0x1a ;  /* 0x000000180c067811 */ /* 0x000fe200078fd0ff */
[-C--:B------:R-:W-:Y:S01]  /*0fe0*/  IMAD R4, R4, R3.reuse, RZ ;  /* 0x0000000304047224 */ /* 0x080fe200078e02ff */
[----:B------:R-:W-:Y:S01]  /*0ff0*/  CS2R R24, SRZ ;  /* 0x0000000000187805 */ /* 0x000fe2000001ff00 */
[----:B------:R-:W-:Y:S01]  /*1000*/  IMAD.MOV.U32 R102, RZ, RZ, 0x3f800000 ;  /* 0x3f800000ff667424 */ /* 0x000fe200078e00ff */
[--C-:B------:R-:W-:Y:S01]  /*1010*/  IADD3 R97, P0, P1, R5, UR4, R2.reuse ;  /* 0x0000000405617c10 */ /* 0x100fe2000f91e002 */
[----:B------:R-:W-:Y:S01]  /*1020*/  UIMAD UR4, UR15, UR16, URZ ;  /* 0x000000100f0472a4 */ /* 0x000fe2000f8e023f */
[----:B------:R-:W-:Y:S01]  /*1030*/  SHF.R.S32.HI R2, RZ, 0x1f, R2 ;  /* 0x0000001fff027819 */ /* 0x000fe20000011402 */
[----:B------:R-:W-:Y:S01]  /*1040*/  IMAD R6, R6, R3, RZ ;  /* 0x0000000306067224 */ /* 0x000fe200078e02ff */
[----:B------:R-:W-:Y:S01]  /*1050*/  LOP3.LUT R5, R12, 0x1f, RZ, 0xc0, !PT ;  /* 0x0000001f0c057812 */ /* 0x000fe200078ec0ff */
[----:B------:R-:W-:Y:S01]  /*1060*/  UIADD3 UR6, UR20, 0x30, URZ ;  /* 0x0000003014067890 */ /* 0x000fe2000fffe03f */
[----:B------:R-:W-:Y:S01]  /*1070*/  IADD3.X R9, R9, UR5, R2, P0, P1 ;  /* 0x0000000509097c10 */ /* 0x000fe200087e2402 */
[----:B------:R-:W-:Y:S01]  /*1080*/  UIADD3 UR5, UR20, 0x10, URZ ;  /* 0x0000001014057890 */ /* 0x000fe2000fffe03f */
[----:B------:R-:W-:Y:S01]  /*1090*/  SHF.R.U32.HI R2, RZ, 0x6, R12 ;  /* 0x00000006ff027819 */ /* 0x000fe2000001160c */
[----:B------:R-:W-:Y:S01]  /*10a0*/  IMAD R5, R5, UR17, RZ ;  /* 0x0000001105057c24 */ /* 0x000fe2000f8e02ff */
[-C--:B------:R-:W-:Y:S01]  /*10b0*/  IADD3 R101, P1, R4, R97.reuse, RZ ;  /* 0x0000006104657210 */ /* 0x080fe20007f3e0ff */
[----:B------:R-:W-:Y:S01]  /*10c0*/  USHF.R.S32.HI UR7, URZ, 0x1f, UR4 ;  /* 0x0000001f3f077899 */ /* 0x000fe20008011404 */
[----:B------:R-:W-:Y:S01]  /*10d0*/  SGXT.U32 R2, R2, 0x3 ;  /* 0x000000030202781a */ /* 0x000fe20000000000 */
[----:B-1----:R-:W-:Y:S01]  /*10e0*/  IMAD R89, R87, UR5, RZ ;  /* 0x0000000557597c24 */ /* 0x002fe2000f8e02ff */
[----:B------:R-:W-:Y:S01]  /*10f0*/  IADD3 R99, P3, R6, R97, RZ ;  /* 0x0000006106637210 */ /* 0x000fe20007f7e0ff */
[----:B------:R-:W-:Y:S01]  /*1100*/  UIADD3 UR5, UR14, 0x4000, URZ ;  /* 0x000040000e057890 */ /* 0x000fe2000fffe03f */
[----:B------:R-:W-:Y:S01]  /*1110*/  LEA.HI.X.SX32 R94, R4, R9, 0x1, P1 ;  /* 0x00000009045e7211 */ /* 0x000fe200008f0eff */
[----:B------:R-:W-:Y:S01]  /*1120*/  IMAD R8, R2, R3, RZ ;  /* 0x0000000302087224 */ /* 0x000fe200078e02ff */
[----:B------:R-:W-:Y:S01]  /*1130*/  SGXT.U32 R2, R7, 0x4 ;  /* 0x000000040702781a */ /* 0x000fe20000000000 */
[----:B------:R-:W-:Y:S01]  /*1140*/  USHF.R.U32.HI UR5, URZ, 0x4, UR5 ;  /* 0x000000043f057899 */ /* 0x000fe20008011605 */
[----:B------:R-:W-:Y:S01]  /*1150*/  SHF.R.S32.HI R4, RZ, 0x1f, R5 ;  /* 0x0000001fff047819 */ /* 0x000fe20000011405 */
[----:B------:R-:W-:Y:S01]  /*1160*/  IMAD R92, R3, 0x10, R8 ;  /* 0x00000010035c7824 */ /* 0x000fe200078e0208 */
[----:B------:R-:W-:Y:S01]  /*1170*/  IADD3 R103, P0, R8, R97, RZ ;  /* 0x0000006108677210 */ /* 0x000fe20007f1e0ff */
[----:B------:R-:W-:Y:S01]  /*1180*/  IMAD R2, R2, R87, RZ ;  /* 0x0000005702027224 */ /* 0x000fe200078e02ff */
[----:B------:R-:W-:-:S02]  /*1190*/  LEA.HI.X.SX32 R93, R6, R9, 0x1, P3 ;  /* 0x00000009065d7211 */ /* 0x000fc400018f0eff */
[----:B------:R-:W-:Y:S02]  /*11a0*/  CS2R R26, SRZ ;  /* 0x00000000001a7805 */ /* 0x000fe4000001ff00 */
[----:B------:R-:W-:Y:S01]  /*11b0*/  LEA.HI.X.SX32 R95, R8, R9, 0x1, P0 ;  /* 0x00000009085f7211 */ /* 0x000fe200000f0eff */
[C---:B------:R-:W-:Y:S01]  /*11c0*/  IMAD R88, R87.reuse, 0x20, R2 ;  /* 0x0000002057587824 */ /* 0x040fe200078e0202 */
[C---:B------:R-:W-:Y:S01]  /*11d0*/  IADD3 R97, P2, R92.reuse, R97, RZ ;  /* 0x000000615c617210 */ /* 0x040fe20007f5e0ff */
[----:B------:R-:W-:Y:S01]  /*11e0*/  IMAD R87, R87, UR6, RZ ;  /* 0x0000000657577c24 */ /* 0x000fe2000f8e02ff */
[----:B--2---:R-:W-:Y:S01]  /*11f0*/  IADD3 R91, P0, P1, R5, UR4, R10 ;  /* 0x00000004055b7c10 */ /* 0x004fe2000f91e00a */
[----:B------:R-:W-:Y:S01]  /*1200*/  USGXT.U32 UR6, UR5, 0xe ;  /* 0x0000000e0506789a */ /* 0x000fe20008000000 */
[----:B------:R-:W-:Y:S02]  /*1210*/  LEA.HI.X.SX32 R92, R92, R9, 0x1, P2 ;  /* 0x000000095c5c7211 */ /* 0x000fe400010f0eff */
[----:B------:R-:W-:-:S02]  /*1220*/  CS2R R28, SRZ ;  /* 0x00000000001c7805 */ /* 0x000fc4000001ff00 */
[----:B------:R-:W-:Y:S02]  /*1230*/  IADD3.X R4, R4, UR7, R11, P0, P1 ;  /* 0x0000000704047c10 */ /* 0x000fe400087e240b */
[----:B------:R-:W-:Y:S02]  /*1240*/  CS2R R30, SRZ ;  /* 0x00000000001e7805 */ /* 0x000fe4000001ff00 */
[-C--:B------:R-:W-:Y:S02]  /*1250*/  IADD3 R106, P0, R2, R91.reuse, RZ ;  /* 0x0000005b026a7210 */ /* 0x080fe40007f1e0ff */
[----:B------:R-:W-:Y:S02]  /*1260*/  CS2R R32, SRZ ;  /* 0x0000000000207805 */ /* 0x000fe4000001ff00 */
[----:B------:R-:W-:Y:S02]  /*1270*/  IADD3 R105, P1, R89, R91, RZ ;  /* 0x0000005b59697210 */ /* 0x000fe40007f3e0ff */
[----:B------:R-:W-:-:S02]  /*1280*/  CS2R R34, SRZ ;  /* 0x0000000000227805 */ /* 0x000fc4000001ff00 */
[-C--:B------:R-:W-:Y:S02]  /*1290*/  IADD3 R104, P2, R88, R91.reuse, RZ ;  /* 0x0000005b58687210 */ /* 0x080fe40007f5e0ff */
[----:B------:R-:W-:Y:S02]  /*12a0*/  CS2R R36, SRZ ;  /* 0x0000000000247805 */ /* 0x000fe4000001ff00 */
[----:B------:R-:W-:Y:S02]  /*12b0*/  IADD3 R91, P3, R87, R91, RZ ;  /* 0x0000005b575b7210 */ /* 0x000fe40007f7e0ff */
[----:B------:R-:W-:Y:S02]  /*12c0*/  CS2R R38, SRZ ;  /* 0x0000000000267805 */ /* 0x000fe4000001ff00 */
[----:B------:R-:W-:Y:S02]  /*12d0*/  LEA.HI.X.SX32 R90, R2, R4, 0x1, P0 ;  /* 0x00000004025a7211 */ /* 0x000fe400000f0eff */
[----:B------:R-:W-:-:S02]  /*12e0*/  CS2R R40, SRZ ;  /* 0x0000000000287805 */ /* 0x000fc4000001ff00 */
[-C--:B------:R-:W-:Y:S02]  /*12f0*/  LEA.HI.X.SX32 R89, R89, R4.reuse, 0x1, P1 ;  /* 0x0000000459597211 */ /* 0x080fe400008f0eff */
[----:B------:R-:W-:Y:S02]  /*1300*/  CS2R R42, SRZ ;  /* 0x00000000002a7805 */ /* 0x000fe4000001ff00 */
[-C--:B------:R-:W-:Y:S02]  /*1310*/  LEA.HI.X.SX32 R88, R88, R4.reuse, 0x1, P2 ;  /* 0x0000000458587211 */ /* 0x080fe400010f0eff */
[----:B------:R-:W-:Y:S02]  /*1320*/  CS2R R44, SRZ ;  /* 0x00000000002c7805 */ /* 0x000fe4000001ff00 */
[----:B------:R-:W-:Y:S02]  /*1330*/  LEA.HI.X.SX32 R87, R87, R4, 0x1, P3 ;  /* 0x0000000457577211 */ /* 0x000fe400018f0eff */
[----:B------:R-:W-:-:S02]  /*1340*/  CS2R R46, SRZ ;  /* 0x00000000002e7805 */ /* 0x000fc4000001ff00 */
[--C-:B------:R-:W-:Y:S02]  /*1350*/  SHF.R.S32.HI R4, RZ, 0x7, R12.reuse ;  /* 0x00000007ff047819 */ /* 0x100fe4000001140c */
[----:B------:R-:W-:Y:S02]  /*1360*/  CS2R R48, SRZ ;  /* 0x0000000000307805 */ /* 0x000fe4000001ff00 */
[----:B------:R-:W-:Y:S02]  /*1370*/  SHF.R.U32.HI R2, RZ, 0x3, R12 ;  /* 0x00000003ff027819 */ /* 0x000fe4000001160c */
[----:B------:R-:W-:Y:S02]  /*1380*/  CS2R R50, SRZ ;  /* 0x0000000000327805 */ /* 0x000fe4000001ff00 */
[----:B------:R-:W-:Y:S02]  /*1390*/  SGXT R4, R4, 0x1 ;  /* 0x000000010404781a */ /* 0x000fe40000000200 */
[----:B------:R-:W-:-:S02]  /*13a0*/  CS2R R52, SRZ ;  /* 0x0000000000347805 */ /* 0x000fc4000001ff00 */
[----:B------:R-:W-:Y:S02]  /*13b0*/  LOP3.LUT P1, RZ, R12, 0x2, RZ, 0xc0, !PT ;  /* 0x000000020cff7812 */ /* 0x000fe4000782c0ff */
[----:B------:R-:W-:Y:S02]  /*13c0*/  CS2R R54, SRZ ;  /* 0x0000000000367805 */ /* 0x000fe4000001ff00 */
[----:B------:R-:W-:Y:S01]  /*13d0*/  LOP3.LUT R5, R2, 0x30, RZ, 0xc0, !PT ;  /* 0x0000003002057812 */ /* 0x000fe200078ec0ff */
[----:B------:R-:W-:Y:S01]  /*13e0*/  UMOV UR10, 0xfffffffe ;  /* 0xfffffffe000a7882 */ /* 0x000fe20000000000 */
[----:B------:R-:W-:Y:S01]  /*13f0*/  LOP3.LUT R83, R4, 0x90, RZ, 0xc0, !PT ;  /* 0x0000009004537812 */ /* 0x000fe200078ec0ff */
[----:B------:R-:W-:Y:S01]  /*1400*/  UMOV UR11, 0x7fffffdf ;  /* 0x7fffffdf000b7882 */ /* 0x000fe20000000000 */
[----:B------:R-:W-:Y:S01]  /*1410*/  LOP3.LUT P0, RZ, R12, 0x1, RZ, 0xc0, !PT ;  /* 0x000000010cff7812 */ /* 0x000fe2000780c0ff */
[----:B------:R-:W-:Y:S01]  /*1420*/  UMOV UR7, URZ ;  /* 0x0000003f00077c82 */ /* 0x000fe20008000000 */
[----:B------:R-:W-:Y:S01]  /*1430*/  SEL R86, R86, 0x1054, !P1 ;  /* 0x0000105456567807 */ /* 0x000fe20004800000 */
[----:B------:R-:W-:Y:S01]  /*1440*/  UMOV UR4, URZ ;  /* 0x0000003f00047c82 */ /* 0x000fe20008000000 */
[----:B------:R-:W-:Y:S01]  /*1450*/  SEL R85, R85, 0x3276, !P1 ;  /* 0x0000327655557807 */ /* 0x000fe20004800000 */
[----:B------:R-:W-:Y:S01]  /*1460*/  UIADD3.64 UR10, UR6, -UR10, URZ ;  /* 0x8000000a060a7297 */ /* 0x000fe2000fffe03f */
[--C-:B------:R-:W-:Y:S01]  /*1470*/  LOP3.LUT R84, R5, 0x1ff, R12.reuse, 0x78, !PT ;  /* 0x000001ff05547812 */ /* 0x100fe200078e780c */
[----:B------:R-:W-:Y:S01]  /*1480*/  UMOV UR5, URZ ;  /* 0x0000003f00057c82 */ /* 0x000fe20008000000 */
[----:B------:R-:W-:Y:S01]  /*1490*/  LOP3.LUT R83, R83, 0x17f, R12, 0x78, !PT ;  /* 0x0000017f53537812 */ /* 0x000fe200078e780c */
[----:B------:R-:W-:Y:S01]  /*14a0*/  ULDC UR16, c[0x0][0x238] ;  /* 0x00008e0000107ab9 */ /* 0x000fe20000000800 */
[----:B------:R-:W-:-:S07]  /*14b0*/  LOP3.LUT R81, R96, 0x1, RZ, 0x3c, !PT ;  /* 0x0000000160517812 */ /* 0x000fce00078e3cff */
.L_x_1:
[----:B------:R-:W-:Y:S02]  /*14c0*/  SHF.R.S32.HI R2, RZ, 0x1f, R82 ;  /* 0x0000001fff027819 */ /* 0x000fe40000011452 */
[C---:B------:R-:W-:Y:S02]  /*14d0*/  IADD3 R4, P1, R82.reuse, R103, RZ ;  /* 0x0000006752047210 */ /* 0x040fe40007f3e0ff */
[C---:B------:R-:W-:Y:S02]  /*14e0*/  IADD3 R6, P2, R82.reuse, R101, RZ ;  /* 0x0000006552067210 */ /* 0x040fe40007f5e0ff */
[----:B------:R-:W-:Y:S01]  /*14f0*/  IADD3 R8, P3, R82, R97, RZ ;  /* 0x0000006152087210 */ /* 0x000fe20007f7e0ff */
[----:B------:R-:W-:Y:S01]  /*1500*/  IMAD.X R5, R2, 0x1, R95, P1 ;  /* 0x0000000102057824 */ /* 0x000fe200008e065f */
[----:B------:R-:W-:Y:S01]  /*1510*/  IADD3 R10, P1, R82, R99, RZ ;  /* 0x00000063520a7210 */ /* 0x000fe20007f3e0ff */
[C---:B------:R-:W-:Y:S02]  /*1520*/  IMAD.X R7, R2.reuse, 0x1, R94, P2 ;  /* 0x0000000102077824 */ /* 0x040fe400010e065e */
[----:B------:R-:W-:-:S02]  /*1530*/  IMAD.X R9, R2, 0x1, R92, P3 ;  /* 0x0000000102097824 */ /* 0x000fc400018e065c */
[----:B------:R-:W-:Y:S01]  /*1540*/  IMAD.X R11, R2, 0x1, R93, P1 ;  /* 0x00000001020b7824 */ /* 0x000fe200008e065d */
[----:B------:R0:W2:Y:S04]  /*1550*/  LDG.E.U8 R5, desc[UR18][R4.64] ;  /* 0x0000001204057981 */ /* 0x0000a8000c1e1100 */
[----:B------:R1:W3:Y:S04]  /*1560*/  LDG.E.U8 R7, desc[UR18][R6.64] ;  /* 0x0000001206077981 */ /* 0x0002e8000c1e1100 */
[----:B------:R4:W5:Y:S04]  /*1570*/  LDG.E.U8 R9, desc[UR18][R8.64] ;  /* 0x0000001208097981 */ /* 0x000968000c1e1100 */
[----:B------:R-:W5:Y:S01]  /*1580*/  LDG.E.U8 R11, desc[UR18][R10.64] ;  /* 0x000000120a0b7981 */ /* 0x000f62000c1e1100 */
[----:B------:R-:W-:-:S02]  /*1590*/  USHF.R.S32.HI UR9, URZ, 0x1f, UR4 ;  /* 0x0000001f3f097899 */ /* 0x000fc40008011404 */
[----:B0-----:R-:W-:Y:S01]  /*15a0*/  IADD3 R4, P1, R106, UR4, RZ ;  /* 0x000000046a047c10 */ /* 0x001fe2000ff3e0ff */
[----:B------:R-:W-:Y:S01]  /*15b0*/  USHF.L.U32 UR8, UR20, 0x6, URZ ;  /* 0x0000000614087899 */ /* 0x000fe2000800063f */
[----:B------:R-:W-:Y:S01]  /*15c0*/  BAR.SYNC.DEFER_BLOCKING 0x0 ;  /* 0x0000000000007b1d */ /* 0x000fe20000010000 */
[----:B-1----:R-:W-:Y:S02]  /*15d0*/  IADD3 R6, P2, R105, UR4, RZ ;  /* 0x0000000469067c10 */ /* 0x002fe4000ff5e0ff */
[----:B----4-:R-:W-:Y:S01]  /*15e0*/  IADD3 R8, P3, R104, UR4, RZ ;  /* 0x0000000468087c10 */ /* 0x010fe2000ff7e0ff */
[----:B------:R-:W-:Y:S02]  /*15f0*/  ULOP3.LUT UR8, UR8, 0x300, URZ, 0xc0, !UPT ;  /* 0x0000030008087892 */ /* 0x000fe4000f8ec03f */
[----:B------:R-:W-:Y:S01]  /*1600*/  UMOV UR26, UR6 ;  /* 0x00000006001a7c82 */ /* 0x000fe20008000000 */
[----:B------:R-:W-:Y:S01]  /*1610*/  UMOV UR27, 0x80000020 ;  /* 0x80000020001b7882 */ /* 0x000fe20000000000 */
[----:B------:R-:W-:Y:S01]  /*1620*/  ULEA.HI UR8, UR14, UR8, URZ, 0x1c ;  /* 0x000000080e087291 */ /* 0x000fe2000f8fe03f */
[----:B------:R-:W-:-:S03]  /*1630*/  UMOV UR25, 0x80000020 ;  /* 0x8000002000197882 */ /* 0x000fc60000000000 */
[----:B------:R-:W-:-:S07]  /*1640*/  ULOP3.LUT UR8, UR8, 0x3fff, URZ, 0xc0, !UPT ;  /* 0x00003fff08087892 */ /* 0x000fce000f8ec03f */
[----:B------:R-:W-:Y:S01]  /*1650*/  UMOV UR24, UR8 ;  /* 0x0000000800187c82 */ /* 0x000fe20008000000 */
[----:B------:R-:W-:Y:S01]  /*1660*/  UMOV UR12, 0xfffffffe ;  /* 0xfffffffe000c7882 */ /* 0x000fe20000000000 */
[----:B------:R-:W-:Y:S01]  /*1670*/  UMOV UR13, 0x7fffffdf ;  /* 0x7fffffdf000d7882 */ /* 0x000fe20000000000 */
[----:B--2---:R0:W-:Y:S04]  /*1680*/  STS.U8 [R84+UR14+0x4000], R5 ;  /* 0x0040000554007988 */ /* 0x0041e8000800000e */
[----:B---3--:R1:W-:Y:S04]  /*1690*/  STS.U8 [R84+UR14+0x4200], R7 ;  /* 0x0042000754007988 */ /* 0x0083e8000800000e */
[----:B-----5:R2:W-:Y:S01]  /*16a0*/  STS.U8 [R84+UR14+0x4400], R9 ;  /* 0x0044000954007988 */ /* 0x0205e2000800000e */
[----:B0-----:R-:W-:-:S03]  /*16b0*/  IADD3.X R5, R90, UR9, RZ, P1, !PT ;  /* 0x000000095a057c10 */ /* 0x001fc60008ffe4ff */
[----:B------:R0:W-:Y:S01]  /*16c0*/  STS.U8 [R84+UR14+0x4600], R11 ;  /* 0x0046000b54007988 */ /* 0x0001e2000800000e */
[----:B------:R-:W-:Y:S02]  /*16d0*/  IADD3 R10, P1, R91, UR4, RZ ;  /* 0x000000045b0a7c10 */ /* 0x000fe4000ff3e0ff */
[----:B-1----:R-:W-:Y:S01]  /*16e0*/  IADD3.X R7, R89, UR9, RZ, P2, !PT ;  /* 0x0000000959077c10 */ /* 0x002fe200097fe4ff */
[----:B------:R1:W-:Y:S06]  /*16f0*/  MEMBAR.ALL.CTA ;  /* 0x0000000000007992 */ /* 0x0003ec0000008000 */
[----:B-1----:R-:W1:Y:S01]  /*1700*/  FENCE.VIEW.ASYNC.S ;  /* 0x00000000000073c6 */ /* 0x002e620000000000 */
[----:B--2---:R-:W-:Y:S01]  /*1710*/  IADD3.X R9, R88, UR9, RZ, P3, !PT ;  /* 0x0000000958097c10 */ /* 0x004fe20009ffe4ff */
[----:B-1----:R-:W-:Y:S01]  /*1720*/  BAR.SYNC.DEFER_BLOCKING 0x0 ;  /* 0x0000000000007b1d */ /* 0x002fe20000010000 */
[----:B0-----:R-:W-:-:S05]  /*1730*/  IADD3.X R11, R87, UR9, RZ, P1, !PT ;  /* 0x00000009570b7c10 */ /* 0x001fca0008ffe4ff */
[----:B------:R0:W2:Y:S01]  /*1740*/  LDG.E.U8 R4, desc[UR18][R4.64] ;  /* 0x0000001204047981 */ /* 0x0000a2000c1e1100 */
[----:B------:R-:W-:-:S03]  /*1750*/  WARPGROUP.ARRIVE ;  /* 0x00000000000079c5 */ /* 0x000fc60000000000 */
[----:B------:R1:W3:Y:S03]  /*1760*/  LDG.E.U8 R6, desc[UR18][R6.64] ;  /* 0x0000001206067981 */ /* 0x0002e6000c1e1100 */
[----:B------:R-:W-:Y:S01]  /*1770*/  QGMMA.64x32x32.F32.E4M3.E4M3 R56, gdesc[UR24], RZ, !UPT ;  /* 0x00600000183879f3 */ /* 0x000fe2000c7008ff */
[----:B------:R4:W5:Y:S04]  /*1780*/  LDG.E.U8 R8, desc[UR18][R8.64] ;  /* 0x0000001208087981 */ /* 0x000968000c1e1100 */
[----:B------:R4:W5:Y:S01]  /*1790*/  LDG.E.U8 R10, desc[UR18][R10.64] ;  /* 0x000000120a0a7981 */ /* 0x000962000c1e1100 */
[----:B------:R-:W-:Y:S02]  /*17a0*/  UMOV UR9, URZ ;  /* 0x0000003f00097c82 */ /* 0x000fe40008000000 */
[----:B------:R-:W-:-:S09]  /*17b0*/  UIADD3.64 UR8, UR8, -UR12, URZ ;  /* 0x8000000c08087297 */ /* 0x000fd2000fffe03f */
[----:B------:R-:W-:Y:S03]  /*17c0*/  QGMMA.64x32x32.F32.E4M3.E4M3 R56, gdesc[UR8], R56, gsb0 ;  /* 0x00600000083879f3 */ /* 0x000fe60008000838 */
[----:B------:R-:W-:Y:S02]  /*17d0*/  WARPGROUP.DEPBAR.LE gsb0, 0x0 ;  /* 0x00008000000079c5 */ /* 0x000fe40000010000 */
[----:B------:R-:W-:Y:S01]  /*17e0*/  FMUL R2, R58, UR16 ;  /* 0x000000103a027c20 */ /* 0x000fe20008400000 */
[----:B0-----:R-:W-:Y:S01]  /*17f0*/  FMUL R5, R59, UR16 ;  /* 0x000000103b057c20 */ /* 0x001fe20008400000 */
[----:B-1----:R-:W-:Y:S01]  /*1800*/  FMUL R7, R62, UR16 ;  /* 0x000000103e077c20 */ /* 0x002fe20008400000 */
[----:B------:R-:W-:Y:S03]  /*1810*/  BAR.SYNC.DEFER_BLOCKING 0x0 ;  /* 0x0000000000007b1d */ /* 0x000fe60000010000 */
[----:B------:R-:W-:Y:S01]  /*1820*/  FMNMX R108, R2, R5, !PT ;  /* 0x00000005026c7209 */ /* 0x000fe20007800000 */
[----:B------:R-:W-:-:S03]  /*1830*/  FMUL R2, R63, UR16 ;  /* 0x000000103f027c20 */ /* 0x000fc60008400000 */
        /* <DEDUP_REMOVED lines=8> */
[----:B------:R-:W-:-:S04]  /*18c0*/  FMNMX R5, R5, R108, !PT ;  /* 0x0000006c05057209 */ /* 0x000fc80007800000 */
[----:B----4-:R-:W-:Y:S01]  /*18d0*/  FMNMX R9, R2, R5, !PT ;  /* 0x0000000502097209 */ /* 0x010fe20007800000 */
[----:B------:R-:W-:Y:S01]  /*18e0*/  FMUL R2, R56, UR16 ;  /* 0x0000001038027c20 */ /* 0x000fe20008400000 */
[----:B------:R-:W-:Y:S01]  /*18f0*/  FMUL R5, R57, UR16 ;  /* 0x0000001039057c20 */ /* 0x000fe20008400000 */
[----:B------:R-:W-:Y:S02]  /*1900*/  FMUL R7, R60, UR16 ;  /* 0x000000103c077c20 */ /* 0x000fe40008400000 */
[----:B------:R-:W0:Y:S02]  /*1910*/  SHFL.BFLY PT, R110, R9, 0x2, 0x1f ;  /* 0x0c401f00096e7f89 */ /* 0x000e2400000e0000 */
[----:B------:R-:W-:Y:S01]  /*1920*/  FMNMX R108, R2, R5, !PT ;  /* 0x00000005026c7209 */ /* 0x000fe20007800000 */
[----:B------:R-:W-:-:S03]  /*1930*/  FMUL R2, R61, UR16 ;  /* 0x000000103d027c20 */ /* 0x000fc60008400000 */
[----:B------:R-:W-:Y:S01]  /*1940*/  FMNMX R7, R7, R108, !PT ;  /* 0x0000006c07077209 */ /* 0x000fe20007800000 */
[----:B------:R-:W-:-:S03]  /*1950*/  FMUL R5, R64, UR16 ;  /* 0x0000001040057c20 */ /* 0x000fc60008400000 */
[----:B------:R-:W-:-:S04]  /*1960*/  FMNMX R2, R2, R7, !PT ;  /* 0x0000000702027209 */ /* 0x000fc80007800000 */
[----:B------:R-:W-:Y:S01]  /*1970*/  FMNMX R7, R5, R2, !PT ;  /* 0x0000000205077209 */ /* 0x000fe20007800000 */
[----:B------:R-:W-:Y:S01]  /*1980*/  FMUL R2, R65, UR16 ;  /* 0x0000001041027c20 */ /* 0x000fe20008400000 */
[----:B------:R-:W-:-:S04]  /*1990*/  FMUL R5, R68, UR16 ;  /* 0x0000001044057c20 */ /* 0x000fc80008400000 */
[----:B------:R-:W-:Y:S01]  /*19a0*/  FMNMX R108, R2, R7, !PT ;  /* 0x00000007026c7209 */ /* 0x000fe20007800000 */
[----:B------:R-:W-:-:S03]  /*19b0*/  FMUL R2, R69, UR16 ;  /* 0x0000001045027c20 */ /* 0x000fc60008400000 */
[----:B------:R-:W-:Y:S02]  /*19c0*/  FMNMX R5, R5, R108, !PT ;  /* 0x0000006c05057209 */ /* 0x000fe40007800000 */
[----:B0-----:R-:W-:Y:S02]  /*19d0*/  FMNMX R110, R9, R110, !PT ;  /* 0x0000006e096e7209 */ /* 0x001fe40007800000 */
[----:B------:R-:W-:-:S03]  /*19e0*/  FMNMX R7, R2, R5, !PT ;  /* 0x0000000502077209 */ /* 0x000fc60007800000 */
[----:B------:R-:W0:Y:S04]  /*19f0*/  SHFL.BFLY PT, R9, R110, 0x1, 0x1f ;  /* 0x0c201f006e097f89 */ /* 0x000e2800000e0000 */
[----:B------:R-:W1:Y:S01]  /*1a00*/  SHFL.BFLY PT, R108, R7, 0x2, 0x1f ;  /* 0x0c401f00076c7f89 */ /* 0x000e6200000e0000 */
[----:B0-----:R-:W-:Y:S02]  /*1a10*/  FMNMX R9, R110, R9, !PT ;  /* 0x000000096e097209 */ /* 0x001fe40007800000 */
[----:B-1----:R-:W-:Y:S02]  /*1a20*/  FMNMX R108, R7, R108, !PT ;  /* 0x0000006c076c7209 */ /* 0x002fe40007800000 */
[----:B------:R-:W-:-:S03]  /*1a30*/  FMNMX R2, R9, R80, !PT ;  /* 0x0000005009027209 */ /* 0x000fc60007800000 */
[----:B------:R-:W0:Y:S02]  /*1a40*/  SHFL.BFLY PT, R9, R108, 0x1, 0x1f ;  /* 0x0c201f006c097f89 */ /* 0x000e2400000e0000 */
[----:B------:R-:W-:-:S01]  /*1a50*/  FFMA R62, R62, UR16, -R2 ;  /* 0x000000103e3e7c23 */ /* 0x000fc20008000802 */
[--C-:B------:R-:W-:Y:S01]  /*1a60*/  FFMA R63, R63, UR16, -R2.reuse ;  /* 0x000000103f3f7c23 */ /* 0x100fe20008000802 */
[----:B------:R-:W-:-:S01]  /*1a70*/  FFMA R66, R66, UR16, -R2 ;  /* 0x0000001042427c23 */ /* 0x000fc20008000802 */
[--C-:B------:R-:W-:Y:S01]  /*1a80*/  FFMA R58, R58, UR16, -R2.reuse ;  /* 0x000000103a3a7c23 */ /* 0x100fe20008000802 */
[----:B------:R-:W-:Y:S01]  /*1a90*/  FMUL R7, R62, 1.4426950216293334961 ;  /* 0x3fb8aa3b3e077820 */ /* 0x000fe20000400000 */
[----:B------:R-:W-:Y:S01]  /*1aa0*/  FMUL R62, R63, 1.4426950216293334961 ;  /* 0x3fb8aa3b3f3e7820 */ /* 0x000fe20000400000 */
[----:B------:R-:W-:-:S01]  /*1ab0*/  FFMA R67, R67, UR16, -R2 ;  /* 0x0000001043437c23 */ /* 0x000fc20008000802 */
[----:B------:R-:W-:Y:S01]  /*1ac0*/  FFMA R59, R59, UR16, -R2 ;  /* 0x000000103b3b7c23 */ /* 0x000fe20008000802 */
[----:B------:R-:W-:Y:S01]  /*1ad0*/  FMUL R11, R66, 1.4426950216293334961 ;  /* 0x3fb8aa3b420b7820 */ /* 0x000fe20000400000 */
[----:B------:R-:W-:Y:S01]  /*1ae0*/  FMUL R5, R58, 1.4426950216293334961 ;  /* 0x3fb8aa3b3a057820 */ /* 0x000fe20000400000 */
[----:B------:R-:W-:Y:S01]  /*1af0*/  FMUL R66, R67, 1.4426950216293334961 ;  /* 0x3fb8aa3b43427820 */ /* 0x000fe20000400000 */
[----:B0-----:R-:W-:-:S04]  /*1b00*/  FMNMX R9, R108, R9, !PT ;  /* 0x000000096c097209 */ /* 0x001fc80007800000 */
[----:B------:R-:W-:Y:S01]  /*1b10*/  FMNMX R9, R9, R98, !PT ;  /* 0x0000006209097209 */ /* 0x000fe20007800000 */
[----:B------:R-:W-:-:S04]  /*1b20*/  FFMA R70, R70, UR16, -R2 ;  /* 0x0000001046467c23 */ /* 0x000fc80008000802 */
[--C-:B------:R-:W-:Y:S01]  /*1b30*/  FFMA R63, R56, UR16, -R9.reuse ;  /* 0x00000010383f7c23 */ /* 0x100fe20008000809 */
[----:B------:R-:W-:Y:S01]  /*1b40*/  FMUL R58, R59, 1.4426950216293334961 ;  /* 0x3fb8aa3b3b3a7820 */ /* 0x000fe20000400000 */
[----:B------:R-:W-:Y:S02]  /*1b50*/  FFMA R71, R71, UR16, -R2 ;  /* 0x0000001047477c23 */ /* 0x000fe40008000802 */
[----:B------:R-:W-:Y:S01]  /*1b60*/  FMUL R67, R63, 1.4426950216293334961 ;  /* 0x3fb8aa3b3f437820 */ /* 0x000fe20000400000 */
[--C-:B------:R-:W-:Y:S01]  /*1b70*/  FFMA R63, R57, UR16, -R9.reuse ;  /* 0x00000010393f7c23 */ /* 0x100fe20008000809 */
[----:B------:R-:W-:Y:S01]  /*1b80*/  FMUL R59, R70, 1.4426950216293334961 ;  /* 0x3fb8aa3b463b7820 */ /* 0x000fe20000400000 */
[----:B------:R-:W-:Y:S01]  /*1b90*/  FMUL R70, R71, 1.4426950216293334961 ;  /* 0x3fb8aa3b47467820 */ /* 0x000fe20000400000 */
[----:B------:R-:W-:Y:S01]  /*1ba0*/  MUFU.EX2 R5, R5 ;  /* 0x0000000500057308 */ /* 0x000fe20000000800 */
[----:B------:R-:W-:Y:S01]  /*1bb0*/  FMUL R71, R63, 1.4426950216293334961 ;  /* 0x3fb8aa3b3f477820 */ /* 0x000fe20000400000 */
[--C-:B------:R-:W-:Y:S01]  /*1bc0*/  FFMA R60, R60, UR16, -R9.reuse ;  /* 0x000000103c3c7c23 */ /* 0x100fe20008000809 */
[----:B------:R-:W-:-:S01]  /*1bd0*/  FFMA R64, R64, UR16, -R9 ;  /* 0x0000001040407c23 */ /* 0x000fc20008000809 */
[--C-:B------:R-:W-:Y:S01]  /*1be0*/  FFMA R61, R61, UR16, -R9.reuse ;  /* 0x000000103d3d7c23 */ /* 0x100fe20008000809 */
[----:B------:R-:W-:-:S01]  /*1bf0*/  FFMA R65, R65, UR16, -R9 ;  /* 0x0000001041417c23 */ /* 0x000fc20008000809 */
[----:B------:R-:W-:-:S02]  /*1c00*/  FFMA R68, R68, UR16, -R9 ;  /* 0x0000001044447c23 */ /* 0x000fc40008000809 */
[----:B------:R-:W0:Y:S01]  /*1c10*/  MUFU.EX2 R58, R58 ;  /* 0x0000003a003a7308 */ /* 0x000e220000000800 */
[----:B------:R-:W-:-:S01]  /*1c20*/  FFMA R69, R69, UR16, -R9 ;  /* 0x0000001045457c23 */ /* 0x000fc20008000809 */
[----:B------:R-:W-:Y:S01]  /*1c30*/  FMUL R60, R60, 1.4426950216293334961 ;  /* 0x3fb8aa3b3c3c7820 */ /* 0x000fe20000400000 */
[----:B------:R-:W-:Y:S01]  /*1c40*/  FMUL R61, R61, 1.4426950216293334961 ;  /* 0x3fb8aa3b3d3d7820 */ /* 0x000fe20000400000 */
[----:B------:R-:W-:-:S04]  /*1c50*/  FMUL R65, R65, 1.4426950216293334961 ;  /* 0x3fb8aa3b41417820 */ /* 0x000fc80000400000 */
[----:B------:R1:W-:Y:S01]  /*1c60*/  MUFU.EX2 R56, R70 ;  /* 0x0000004600387308 */ /* 0x0003e20000000800 */
[----:B------:R-:W-:-:S07]  /*1c70*/  FMUL R69, R69, 1.4426950216293334961 ;  /* 0x3fb8aa3b45457820 */ /* 0x000fce0000400000 */
[----:B------:R0:W-:Y:S01]  /*1c80*/  MUFU.EX2 R57, R67 ;  /* 0x0000004300397308 */ /* 0x0001e20000000800 */
[----:B-1----:R-:W-:Y:S01]  /*1c90*/  FMUL R70, R64, 1.4426950216293334961 ;  /* 0x3fb8aa3b40467820 */ /* 0x002fe20000400000 */
[----:B------:R-:W-:-:S06]  /*1ca0*/  FMUL R64, R68, 1.4426950216293334961 ;  /* 0x3fb8aa3b44407820 */ /* 0x000fcc0000400000 */
[----:B------:R-:W1:Y:S08]  /*1cb0*/  MUFU.EX2 R108, R71 ;  /* 0x00000047006c7308 */ /* 0x000e700000000800 */
[----:B------:R-:W4:Y:S08]  /*1cc0*/  MUFU.EX2 R7, R7 ;  /* 0x0000000700077308 */ /* 0x000f300000000800 */
[----:B------:R-:W4:Y:S08]  /*1cd0*/  MUFU.EX2 R62, R62 ;  /* 0x0000003e003e7308 */ /* 0x000f300000000800 */
[----:B------:R-:W-:Y:S08]  /*1ce0*/  MUFU.EX2 R11, R11 ;  /* 0x0000000b000b7308 */ /* 0x000ff00000000800 */
[----:B------:R-:W4:Y:S08]  /*1cf0*/  MUFU.EX2 R66, R66 ;  /* 0x0000004200427308 */ /* 0x000f300000000800 */
[----:B------:R-:W4:Y:S01]  /*1d00*/  MUFU.EX2 R59, R59 ;  /* 0x0000003b003b7308 */ /* 0x000f220000000800 */
[----:B0-----:R-:W-:-:S07]  /*1d10*/  F2FP.SATFINITE.E4M3.F32.PACK_AB_MERGE_C R67, R58, R5, RZ ;  /* 0x000000053a43723e */ /* 0x001fce00048070ff */
[----:B------:R-:W0:Y:S08]  /*1d20*/  MUFU.EX2 R60, R60 ;  /* 0x0000003c003c7308 */ /* 0x000e300000000800 */
[----:B------:R-:W0:Y:S01]  /*1d30*/  MUFU.EX2 R63, R61 ;  /* 0x0000003d003f7308 */ /* 0x000e220000000800 */
[----:B------:R-:W-:-:S07]  /*1d40*/  FADD R58, R5, R58 ;  /* 0x0000003a053a7221 */ /* 0x000fce0000000000 */
[----:B------:R-:W-:Y:S01]  /*1d50*/  MUFU.EX2 R70, R70 ;  /* 0x0000004600467308 */ /* 0x000fe20000000800 */
[----:B--2---:R-:W-:Y:S07]  /*1d60*/  STS.U8 [R83+UR14+0x4000], R4 ;  /* 0x0040000453007988 */ /* 0x004fee000800000e */
[----:B------:R-:W2:Y:S01]  /*1d70*/  MUFU.EX2 R65, R65 ;  /* 0x0000004100417308 */ /* 0x000ea20000000800 */
[----:B---3--:R-:W-:Y:S07]  /*1d80*/  STS.U8 [R83+UR14+0x4200], R6 ;  /* 0x0042000653007988 */ /* 0x008fee000800000e */
[----:B------:R-:W-:Y:S01]  /*1d90*/  MUFU.EX2 R64, R64 ;  /* 0x0000004000407308 */ /* 0x000fe20000000800 */
[----:B-----5:R-:W-:Y:S07]  /*1da0*/  STS.U8 [R83+UR14+0x4400], R8 ;  /* 0x0044000853007988 */ /* 0x020fee000800000e */
[----:B------:R-:W3:Y:S01]  /*1db0*/  MUFU.EX2 R61, R69 ;  /* 0x00000045003d7308 */ /* 0x000ee20000000800 */
[----:B------:R-:W-:Y:S01]  /*1dc0*/  STS.U8 [R83+UR14+0x4600], R10 ;  /* 0x0046000a53007988 */ /* 0x000fe2000800000e */
[----:B-1----:R-:W-:-:S01]  /*1dd0*/  FADD R5, R57, R108 ;  /* 0x0000006c39057221 */ /* 0x002fc20000000000 */
[----:B------:R-:W-:Y:S01]  /*1de0*/  F2FP.SATFINITE.E4M3.F32.PACK_AB_MERGE_C R108, R108, R57, R67 ;  /* 0x000000396c6c723e */ /* 0x000fe20004807043 */
[----:B------:R1:W-:Y:S06]  /*1df0*/  MEMBAR.ALL.CTA ;  /* 0x0000000000007992 */ /* 0x0003ec0000008000 */
[----:B-1----:R-:W1:Y:S01]  /*1e00*/  FENCE.VIEW.ASYNC.S ;  /* 0x00000000000073c6 */ /* 0x002e620000000000 */
[----:B----4-:R-:W-:-:S01]  /*1e10*/  FADD R57, R7, R58 ;  /* 0x0000003a07397221 */ /* 0x010fc20000000000 */
[----:B------:R-:W-:-:S02]  /*1e20*/  F2FP.SATFINITE.E4M3.F32.PACK_AB_MERGE_C R7, R62, R7, RZ ;  /* 0x000000073e07723e */ /* 0x000fc400048070ff */
[----:B------:R-:W-:Y:S02]  /*1e30*/  F2FP.SATFINITE.E4M3.F32.PACK_AB_MERGE_C R67, R66, R11, RZ ;  /* 0x0000000b4243723e */ /* 0x000fe400048070ff */
[----:B------:R-:W-:Y:S01]  /*1e40*/  F2FP.SATFINITE.E4M3.F32.PACK_AB_MERGE_C R68, R56, R59, RZ ;  /* 0x0000003b3844723e */ /* 0x000fe200048070ff */
[----:B0-----:R-:W-:-:S01]  /*1e50*/  FADD R58, R60, R5 ;  /* 0x000000053c3a7221 */ /* 0x001fc20000000000 */
[----:B------:R-:W-:Y:S01]  /*1e60*/  F2FP.SATFINITE.E4M3.F32.PACK_AB_MERGE_C R7, R63, R60, R7 ;  /* 0x0000003c3f07723e */ /* 0x000fe20004807007 */
[----:B------:R-:W-:-:S01]  /*1e70*/  FADD R5, -R2, R80 ;  /* 0x0000005002057221 */ /* 0x000fc20000000100 */
[----:B--2---:R-:W-:Y:S02]  /*1e80*/  F2FP.SATFINITE.E4M3.F32.PACK_AB_MERGE_C R67, R65, R70, R67 ;  /* 0x000000464143723e */ /* 0x004fe40004807043 */
[----:B---3--:R-:W-:Y:S01]  /*1e90*/  F2FP.SATFINITE.E4M3.F32.PACK_AB_MERGE_C R68, R61, R64, R68 ;  /* 0x000000403d44723e */ /* 0x008fe20004807044 */
[----:B------:R-:W-:Y:S01]  /*1ea0*/  FADD R62, R62, R57 ;  /* 0x000000393e3e7221 */ /* 0x000fe20000000000 */
[----:B------:R-:W-:-:S02]  /*1eb0*/  SEL R57, R108, R7, !P0 ;  /* 0x000000076c397207 */ /* 0x000fc40004000000 */
[----:B------:R-:W-:Y:S01]  /*1ec0*/  SEL R108, R7, R108, !P0 ;  /* 0x0000006c076c7207 */ /* 0x000fe20004000000 */
[----:B------:R-:W-:Y:S01]  /*1ed0*/  FMUL R7, R5, 1.4426950216293334961 ;  /* 0x3fb8aa3b05077820 */ /* 0x000fe20000400000 */
[----:B------:R-:W-:Y:S01]  /*1ee0*/  SEL R69, R67, R68, !P0 ;  /* 0x0000004443457207 */ /* 0x000fe20004000000 */
[----:B------:R-:W-:-:S01]  /*1ef0*/  FADD R5, -R9, R98 ;  /* 0x0000006209057221 */ /* 0x000fc20000000100 */
[----:B------:R-:W-:Y:S01]  /*1f00*/  SEL R68, R68, R67, !P0 ;  /* 0x0000004344447207 */ /* 0x000fe20004000000 */
[----:B-1----:R-:W-:Y:S02]  /*1f10*/  SHFL.IDX PT, R57, R57, R96, 0x1f ;  /* 0x00001f6039397589 */ /* 0x002fe400000e0000 */
[----:B------:R-:W-:Y:S02]  /*1f20*/  FMUL R5, R5, 1.4426950216293334961 ;  /* 0x3fb8aa3b05057820 */ /* 0x000fe40000400000 */
[----:B------:R-:W0:Y:S04]  /*1f30*/  SHFL.IDX PT, R108, R108, R81, 0x1f ;  /* 0x00001f516c6c7589 */ /* 0x000e2800000e0000 */
[----:B------:R-:W-:Y:S04]  /*1f40*/  SHFL.IDX PT, R69, R69, R96, 0x1f ;  /* 0x00001f6045457589 */ /* 0x000fe800000e0000 */
[----:B------:R-:W1:Y:S01]  /*1f50*/  SHFL.IDX PT, R68, R68, R81, 0x1f ;  /* 0x00001f5144447589 */ /* 0x000e6200000e0000 */
[----:B------:R-:W2:Y:S01]  /*1f60*/  MUFU.EX2 R7, R7 ;  /* 0x0000000700077308 */ /* 0x000ea20000000800 */
[----:B------:R-:W-:-:S07]  /*1f70*/  FADD R11, R11, R62 ;  /* 0x0000003e0b0b7221 */ /* 0x000fce0000000000 */
[----:B------:R-:W3:Y:S01]  /*1f80*/  MUFU.EX2 R5, R5 ;  /* 0x0000000500057308 */ /* 0x000ee20000000800 */
[----:B------:R-:W-:-:S04]  /*1f90*/  FADD R66, R66, R11 ;  /* 0x0000000b42427221 */ /* 0x000fc80000000000 */
[----:B------:R-:W-:Y:S01]  /*1fa0*/  FADD R59, R59, R66 ;  /* 0x000000423b3b7221 */ /* 0x000fe20000000000 */
[----:B------:R-:W-:-:S03]  /*1fb0*/  FADD R63, R63, R58 ;  /* 0x0000003a3f3f7221 */ /* 0x000fc60000000000 */
[----:B------:R-:W-:Y:S01]  /*1fc0*/  FADD R11, R56, R59 ;  /* 0x0000003b380b7221 */ /* 0x000fe20000000000 */
[-C--:B--2---:R-:W-:Y:S01]  /*1fd0*/  FMUL R26, R26, R7.reuse ;  /* 0x000000071a1a7220 */ /* 0x084fe20000400000 */
[-C--:B------:R-:W-:Y:S01]  /*1fe0*/  FMUL R27, R27, R7.reuse ;  /* 0x000000071b1b7220 */ /* 0x080fe20000400000 */
        /* <DEDUP_REMOVED lines=12> */
[----:B------:R-:W-:Y:S01]  /*20b0*/  FMUL R54, R54, R7 ;  /* 0x0000000736367220 */ /* 0x000fe20000400000 */
[-C--:B---3--:R-:W-:Y:S01]  /*20c0*/  FMUL R24, R24, R5.reuse ;  /* 0x0000000518187220 */ /* 0x088fe20000400000 */
        /* <DEDUP_REMOVED lines=15> */
[----:B------:R-:W-:Y:S01]  /*21c0*/  FMUL R55, R55, R7 ;  /* 0x0000000737377220 */ /* 0x000fe20000400000 */
[----:B0-----:R-:W-:-:S02]  /*21d0*/  PRMT R56, R57, R86, R108 ;  /* 0x0000005639387216 */ /* 0x001fc4000000006c */
[-C--:B------:R-:W-:Y:S02]  /*21e0*/  PRMT R57, R57, R85.reuse, R108 ;  /* 0x0000005539397216 */ /* 0x080fe4000000006c */
[C-C-:B-1----:R-:W-:Y:S02]  /*21f0*/  PRMT R58, R69.reuse, R86, R68.reuse ;  /* 0x00000056453a7216 */ /* 0x142fe40000000044 */
[----:B------:R-:W-:Y:S01]  /*2200*/  PRMT R59, R69, R85, R68 ;  /* 0x00000055453b7216 */ /* 0x000fe20000000044 */
[----:B------:R-:W-:Y:S01]  /*2210*/  BAR.SYNC.DEFER_BLOCKING 0x0 ;  /* 0x0000000000007b1d */ /* 0x000fe20000010000 */
[----:B------:R-:W-:-:S04]  /*2220*/  FADD R70, R70, R63 ;  /* 0x0000003f46467221 */ /* 0x000fc80000000000 */
[----:B------:R-:W-:Y:S01]  /*2230*/  FADD R65, R65, R70 ;  /* 0x0000004641417221 */ /* 0x000fe20000000000 */
[----:B------:R-:W-:Y:S01]  /*2240*/  UMOV UR22, UR6 ;  /* 0x0000000600167c82 */ /* 0x000fe20008000000 */
[----:B------:R-:W-:Y:S02]  /*2250*/  UMOV UR23, 0xc0000010 ;  /* 0xc000001000177882 */ /* 0x000fe40000000000 */
[----:B------:R-:W-:-:S01]  /*2260*/  FADD R64, R64, R65 ;  /* 0x0000004140407221 */ /* 0x000fc20000000000 */
[----:B------:R-:W-:-:S06]  /*2270*/  WARPGROUP.ARRIVE ;  /* 0x00000000000079c5 */ /* 0x000fcc0000000000 */
[----:B------:R-:W-:Y:S01]  /*2280*/  QGMMA.64x64x32.F32.E4M3.E4M3 R24, R56, gdesc[UR20], R24, gsb0 ;  /* 0x00e0001438187df3 */ /* 0x000fe20008000818 */
[----:B------:R-:W-:-:S01]  /*2290*/  FADD R64, R61, R64 ;  /* 0x000000403d407221 */ /* 0x000fc20000000000 */
[----:B------:R-:W0:Y:S04]  /*22a0*/  SHFL.BFLY PT, R4, R11, 0x2, 0x1f ;  /* 0x0c401f000b047f89 */ /* 0x000e2800000e0000 */
[----:B------:R-:W1:Y:S01]  /*22b0*/  SHFL.BFLY PT, R61, R64, 0x2, 0x1f ;  /* 0x0c401f00403d7f89 */ /* 0x000e6200000e0000 */
[----:B------:R-:W-:Y:S01]  /*22c0*/  UIADD3 UR5, UR5, 0x20, URZ ;  /* 0x0000002005057890 */ /* 0x000fe2000fffe03f */
[----:B0-----:R-:W-:Y:S01]  /*22d0*/  FADD R6, R11, R4 ;  /* 0x000000040b067221 */ /* 0x001fe20000000000 */
[----:B-1----:R-:W-:-:S04]  /*22e0*/  FADD R61, R64, R61 ;  /* 0x0000003d403d7221 */ /* 0x002fc80000000000 */
[----:B------:R-:W0:Y:S04]  /*22f0*/  SHFL.BFLY PT, R63, R6, 0x1, 0x1f ;  /* 0x0c201f00063f7f89 */ /* 0x000e2800000e0000 */
[----:B------:R-:W1:Y:S01]  /*2300*/  SHFL.BFLY PT, R4, R61, 0x1, 0x1f ;  /* 0x0c201f003d047f89 */ /* 0x000e6200000e0000 */
[----:B------:R-:W-:Y:S01]  /*2310*/  ISETP.LE.AND P1, PT, R79, UR5, PT ;  /* 0x000000054f007c0c */ /* 0x000fe2000bf23270 */
[----:B------:R-:W-:Y:S01]  /*2320*/  ULEA UR4, UR17, UR4, 0x5 ;  /* 0x0000000411047291 */ /* 0x000fe2000f8e283f */
[----:B------:R-:W-:Y:S02]  /*2330*/  IMAD R82, R3, 0x20, R82 ;  /* 0x0000002003527824 */ /* 0x000fe400078e0252 */
[----:B------:R-:W-:Y:S02]  /*2340*/  IMAD.MOV.U32 R98, RZ, RZ, R9 ;  /* 0x000000ffff627224 */ /* 0x000fe400078e0009 */
[----:B------:R-:W-:-:S02]  /*2350*/  IMAD.MOV.U32 R80, RZ, RZ, R2 ;  /* 0x000000ffff507224 */ /* 0x000fc400078e0002 */
[----:B0-----:R-:W-:Y:S01]  /*2360*/  FADD R8, R6, R63 ;  /* 0x0000003f06087221 */ /* 0x001fe20000000000 */
[----:B-1----:R-:W-:-:S03]  /*2370*/  FADD R4, R61, R4 ;  /* 0x000000043d047221 */ /* 0x002fc60000000000 */
[----:B------:R-:W-:Y:S01]  /*2380*/  FFMA R102, R7, R102, R8 ;  /* 0x0000006607667223 */ /* 0x000fe20000000008 */
[----:B------:R-:W-:-:S01]  /*2390*/  FFMA R100, R5, R100, R4 ;  /* 0x0000006405647223 */ /* 0x000fc20000000004 */
[----:B------:R-:W-:Y:S01]  /*23a0*/  IMAD.MOV.U32 R4, RZ, RZ, R9 ;  /* 0x000000ffff047224 */ /* 0x000fe200078e0009 */
[----:B------:R-:W-:Y:S02]  /*23b0*/  WARPGROUP.DEPBAR.LE gsb0, 0x0 ;  /* 0x00008000000079c5 */ /* 0x000fe40000010000 */
[----:B------:R-:W-:Y:S05]  /*23c0*/  @!P1 BRA `(.L_x_1) ;  /* 0xfffffff0003c9947 */ /* 0x000fea000383ffff */
.L_x_0:
[----:B------:R-:W-:Y:S01]  /*23d0*/  FMUL R3, R54, 0.25 ;  /* 0x3e80000036037820 */ /* 0x000fe20000400000 */
[----:B------:R-:W-:Y:S01]  /*23e0*/  FSETP.GT.AND P0, PT, |R102|, 8.50705917302346158658e+37, PT ;  /* 0x7e8000006600780b */ /* 0x000fe20003f04200 */
[----:B------:R-:W-:Y:S01]  /*23f0*/  FMUL R8, R51, 0.25 ;  /* 0x3e80000033087820 */ /* 0x000fe20000400000 */
[----:B------:R-:W-:Y:S01]  /*2400*/  FMUL R5, R50, 0.25 ;  /* 0x3e80000032057820 */ /* 0x000fe20000400000 */
[----:B------:R-:W-:Y:S01]  /*2410*/  FMUL R6, R55, 0.25 ;  /* 0x3e80000037067820 */ /* 0x000fe20000400000 */
[----:B------:R-:W-:Y:S01]  /*2420*/  FSEL R54, R3, R54, P0 ;  /* 0x0000003603367208 */ /* 0x000fe20000000000 */
        /* <DEDUP_REMOVED lines=13> */
[----:B------:R-:W-:Y:S01]  /*2500*/  FSETP.GT.AND P1, PT, |R100|, 8.50705917302346158658e+37, PT ;  /* 0x7e8000006400780b */ /* 0x000fe20003f24200 */
        /* <DEDUP_REMOVED lines=30> */
[----:B------:R-:W-:Y:S01]  /*26f0*/  IMAD.SHL.U32 R5, R12, 0x4, RZ ;  /* 0x000000040c057824 */ /* 0x000fe200078e00ff */
[----:B------:R-:W-:Y:S01]  /*2700*/  FSEL R32, R3, R32, P1 ;  /* 0x0000002003207208 */ /* 0x000fe20000800000 */
[----:B------:R-:W-:Y:S01]  /*2710*/  FMUL R3, R28, 0.25 ;  /* 0x3e8000001c037820 */ /* 0x000fe20000400000 */
[----:B------:R-:W-:Y:S01]  /*2720*/  FSEL R49, R6, R49, P1 ;  /* 0x0000003106317208 */ /* 0x000fe20000800000 */
[----:B------:R-:W-:Y:S01]  /*2730*/  FMUL R6, R41, 0.25 ;  /* 0x3e80000029067820 */ /* 0x000fe20000400000 */
[----:B------:R-:W-:Y:S01]  /*2740*/  FSEL R59, R8, R25, P1 ;  /* 0x00000019083b7208 */ /* 0x000fe20000800000 */
[----:B------:R-:W-:Y:S01]  /*2750*/  FMUL R7, R30, 0.25 ;  /* 0x3e8000001e077820 */ /* 0x000fe20000400000 */
[----:B------:R-:W-:Y:S01]  /*2760*/  LOP3.LUT R8, R5, 0x3c0, RZ, 0xc0, !PT ;  /* 0x000003c005087812 */ /* 0x000fe200078ec0ff */
[----:B------:R-:W-:Y:S01]  /*2770*/  FMUL R5, R24, 0.25 ;  /* 0x3e80000018057820 */ /* 0x000fe20000400000 */
[----:B------:R-:W-:Y:S01]  /*2780*/  FSEL R57, R3, R28, P1 ;  /* 0x0000001c03397208 */ /* 0x000fe20000800000 */
[C---:B------:R-:W-:Y:S01]  /*2790*/  FMUL R3, R102.reuse, 8388608 ;  /* 0x4b00000066037820 */ /* 0x040fe20000400000 */
[----:B------:R-:W-:Y:S01]  /*27a0*/  FSETP.GEU.AND P3, PT, R102, 1.175494350822287508e-38, PT ;  /* 0x008000006600780b */ /* 0x000fe20003f6e000 */
[----:B------:R-:W-:Y:S01]  /*27b0*/  FMUL R25, R100, 8388608 ;  /* 0x4b00000064197820 */ /* 0x000fe20000400000 */
[----:B------:R-:W-:Y:S01]  /*27c0*/  FSEL R41, R6, R41, P1 ;  /* 0x0000002906297208 */ /* 0x000fe20000800000 */
[----:B------:R-:W-:Y:S01]  /*27d0*/  FMUL R6, R37, 0.25 ;  /* 0x3e80000025067820 */ /* 0x000fe20000400000 */
[----:B------:R-:W-:Y:S01]  /*27e0*/  FSEL R61, R5, R24, P1 ;  /* 0x00000018053d7208 */ /* 0x000fe20000800000 */
[----:B------:R-:W-:Y:S01]  /*27f0*/  BAR.SYNC.DEFER_BLOCKING 0x0 ;  /* 0x0000000000007b1d */ /* 0x000fe20000010000 */
[----:B------:R-:W-:-:S02]  /*2800*/  FSEL R24, R3, R102, !P3 ;  /* 0x0000006603187208 */ /* 0x000fc40005800000 */
[C---:B------:R-:W-:Y:S01]  /*2810*/  FSETP.GEU.AND P4, PT, |R102|.reuse, 1.175494350822287508e-38, PT ;  /* 0x008000006600780b */ /* 0x040fe20003f8e200 */
[----:B------:R-:W-:Y:S01]  /*2820*/  @P0 FMUL R102, R102, 0.25 ;  /* 0x3e80000066660820 */ /* 0x000fe20000400000 */
[----:B------:R-:W-:-:S03]  /*2830*/  FSEL R39, R10, R39, P0 ;  /* 0x000000270a277208 */ /* 0x000fc60000000000 */
[----:B------:R-:W0:Y:S01]  /*2840*/  LDC.64 R82, c[0x0][0x228] ;  /* 0x00008a00ff527b82 */ /* 0x000e220000000a00 */
[----:B------:R-:W-:Y:S01]  /*2850*/  FSEL R30, R7, R30, P0 ;  /* 0x0000001e071e7208 */ /* 0x000fe20000000000 */
[----:B------:R-:W-:Y:S01]  /*2860*/  ULDC.64 UR4, c[0x0][0x270] ;  /* 0x00009c0000047ab9 */ /* 0x000fe20000000a00 */
[----:B------:R-:W-:Y:S01]  /*2870*/  FSETP.GEU.AND P0, PT, |R100|, 1.175494350822287508e-38, PT ;  /* 0x008000006400780b */ /* 0x000fe20003f0e200 */
[----:B------:R-:W-:Y:S01]  /*2880*/  UIMAD UR4, UR15, UR4, URZ ;  /* 0x000000040f0472a4 */ /* 0x000fe2000f8e023f */
[----:B------:R-:W-:Y:S01]  /*2890*/  FSEL R37, R6, R37, P1 ;  /* 0x0000002506257208 */ /* 0x000fe20000800000 */
[----:B------:R-:W-:Y:S01]  /*28a0*/  FMUL R6, R29, 0.25 ;  /* 0x3e8000001d067820 */ /* 0x000fe20000400000 */
[----:B------:R-:W-:Y:S02]  /*28b0*/  LOP3.LUT R7, R12, 0x7, RZ, 0xc0, !PT ;  /* 0x000000070c077812 */ /* 0x000fe400078ec0ff */
[----:B------:R-:W-:Y:S01]  /*28c0*/  FSETP.GEU.AND P2, PT, R100, 1.175494350822287508e-38, PT ;  /* 0x008000006400780b */ /* 0x000fe20003f4e000 */
[----:B------:R-:W-:Y:S01]  /*28d0*/  @!P4 FMUL R102, R102, 16777216 ;  /* 0x4b8000006666c820 */ /* 0x000fe20000400000 */
[----:B------:R-:W-:Y:S01]  /*28e0*/  FSEL R29, R6, R29, P1 ;  /* 0x0000001d061d7208 */ /* 0x000fe20000800000 */
[----:B------:R-:W-:Y:S01]  /*28f0*/  @!P4 FMUL R39, R39, 16777216 ;  /* 0x4b8000002727c820 */ /* 0x000fe20000400000 */
[----:B------:R-:W-:Y:S01]  /*2900*/  LEA R6, R7, UR14, 0x4 ;  /* 0x0000000e07067c11 */ /* 0x000fe2000f8e20ff */
[----:B------:R-:W-:Y:S01]  /*2910*/  @!P4 FMUL R26, R26, 16777216 ;  /* 0x4b8000001a1ac820 */ /* 0x000fe20000400000 */
[----:B------:R-:W-:Y:S01]  /*2920*/  FSEL R25, R25, R100, !P2 ;  /* 0x0000006419197208 */ /* 0x000fe20005000000 */
[----:B------:R-:W-:Y:S01]  /*2930*/  @P1 FMUL R100, R100, 0.25 ;  /* 0x3e80000064641820 */ /* 0x000fe20000400000 */
[----:B------:R-:W1:Y:S01]  /*2940*/  MUFU.RCP R102, R102 ;  /* 0x0000006600667308 */ /* 0x000e620000001000 */
[----:B------:R-:W-:Y:S01]  /*2950*/  IMAD R7, R7, -0x8, R6 ;  /* 0xfffffff807077824 */ /* 0x000fe200078e0206 */
[----:B------:R-:W-:Y:S01]  /*2960*/  LOP3.LUT R3, R12, 0x8, RZ, 0xc0, !PT ;  /* 0x000000080c037812 */ /* 0x000fe200078ec0ff */
[----:B------:R-:W-:Y:S01]  /*2970*/  @!P0 FMUL R100, R100, 16777216 ;  /* 0x4b80000064648820 */ /* 0x000fe20000400000 */
[----:B------:R-:W-:Y:S01]  /*2980*/  FSEL R5, RZ, -23, P2 ;  /* 0xc1b80000ff057808 */ /* 0x000fe20001000000 */
[----:B------:R-:W-:Y:S01]  /*2990*/  IMAD.IADD R56, R8, 0x1, R7 ;  /* 0x0000000108387824 */ /* 0x000fe200078e0207 */
[----:B------:R-:W-:Y:S01]  /*29a0*/  FSEL R9, RZ, -23, P3 ;  /* 0xc1b80000ff097808 */ /* 0x000fe20001800000 */
[----:B------:R-:W-:-:S02]  /*29b0*/  VIADD R8, R25, 0xc0cafb0d ;  /* 0xc0cafb0d19087836 */ /* 0x000fc40000000000 */
[----:B------:R-:W-:Y:S01]  /*29c0*/  @!P0 FMUL R33, R33, 16777216 ;  /* 0x4b80000021218820 */ /* 0x000fe20000400000 */
[----:B------:R-:W-:Y:S01]  /*29d0*/  VIADD R7, R24, 0xc0cafb0d ;  /* 0xc0cafb0d18077836 */ /* 0x000fe20000000000 */
[----:B------:R-:W2:Y:S01]  /*29e0*/  MUFU.RCP R100, R100 ;  /* 0x0000006400647308 */ /* 0x000ea20000001000 */
[----:B------:R-:W-:Y:S01]  /*29f0*/  IMAD R11, R3, 0x200, R6 ;  /* 0x00000200030b7824 */ /* 0x000fe200078e0206 */
[----:B------:R-:W-:Y:S01]  /*2a00*/  LOP3.LUT R8, R8, 0xff800000, RZ, 0xc0, !PT ;  /* 0xff80000008087812 */ /* 0x000fe200078ec0ff */
[----:B------:R-:W-:Y:S01]  /*2a10*/  @!P0 FMUL R32, R32, 16777216 ;  /* 0x4b80000020208820 */ /* 0x000fe20000400000 */
[----:B------:R-:W-:Y:S01]  /*2a20*/  LOP3.LUT R7, R7, 0xff800000, RZ, 0xc0, !PT ;  /* 0xff80000007077812 */ /* 0x000fe200078ec0ff */
[----:B------:R-:W-:Y:S01]  /*2a30*/  @!P0 FMUL R29, R29, 16777216 ;  /* 0x4b8000001d1d8820 */ /* 0x000fe20000400000 */
[----:B------:R-:W-:Y:S01]  /*2a40*/  I2FP.F32.S32 R6, R8 ;  /* 0x0000000800067245 */ /* 0x000fe20000201400 */
[----:B------:R-:W-:Y:S01]  /*2a50*/  @!P0 FMUL R57, R57, 16777216 ;  /* 0x4b80000039398820 */ /* 0x000fe20000400000 */
[----:B------:R-:W-:Y:S01]  /*2a60*/  I2FP.F32.S32 R10, R7 ;  /* 0x00000007000a7245 */ /* 0x000fe20000201400 */
[----:B------:R-:W-:Y:S01]  /*2a70*/  @!P0 FMUL R59, R59, 16777216 ;  /* 0x4b8000003b3b8820 */ /* 0x000fe20000400000 */
[----:B------:R-:W-:Y:S01]  /*2a80*/  @!P0 FMUL R61, R61, 16777216 ;  /* 0x4b8000003d3d8820 */ /* 0x000fe20000400000 */
[----:B------:R-:W-:Y:S01]  /*2a90*/  FFMA.FTZ R5, R6, 1.1920928955078125e-07, R5 ;  /* 0x3400000006057823 */ /* 0x000fe20000010005 */
[----:B------:R-:W-:Y:S01]  /*2aa0*/  LEA.HI R3, R3, R56, RZ, 0x1f ;  /* 0x0000003803037211 */ /* 0x000fe200078ff8ff */
[----:B------:R-:W-:Y:S01]  /*2ab0*/  FFMA.FTZ R6, R10, 1.1920928955078125e-07, R9 ;  /* 0x340000000a067823 */ /* 0x000fe20000010009 */
[C---:B-1----:R-:W-:Y:S01]  /*2ac0*/  FMUL R10, R102.reuse, R39 ;  /* 0x00000027660a7220 */ /* 0x042fe20000400000 */
[----:B------:R-:W-:Y:S01]  /*2ad0*/  FMUL R39, R102, R26 ;  /* 0x0000001a66277220 */ /* 0x000fe20000400000 */
[----:B------:R-:W-:Y:S01]  /*2ae0*/  @!P0 FMUL R41, R41, 16777216 ;  /* 0x4b80000029298820 */ /* 0x000fe20000400000 */
[----:B------:R-:W-:Y:S01]  /*2af0*/  @!P0 FMUL R40, R40, 16777216 ;  /* 0x4b80000028288820 */ /* 0x000fe20000400000 */
[C---:B--2---:R-:W-:Y:S01]  /*2b00*/  FMUL R59, R100.reuse, R59 ;  /* 0x0000003b643b7220 */ /* 0x044fe20000400000 */
[C---:B------:R-:W-:Y:S01]  /*2b10*/  FMUL R56, R100.reuse, R61 ;  /* 0x0000003d64387220 */ /* 0x040fe20000400000 */
[C---:B------:R-:W-:Y:S01]  /*2b20*/  FMUL R29, R100.reuse, R29 ;  /* 0x0000001d641d7220 */ /* 0x040fe20000400000 */
[C---:B------:R-:W-:Y:S01]  /*2b30*/  FMUL R26, R100.reuse, R57 ;  /* 0x00000039641a7220 */ /* 0x040fe20000400000 */
[C---:B------:R-:W-:Y:S01]  /*2b40*/  FMUL R33, R100.reuse, R33 ;  /* 0x0000002164217220 */ /* 0x040fe20000400000 */
[----:B------:R-:W-:Y:S01]  /*2b50*/  FMUL R32, R100, R32 ;  /* 0x0000002064207220 */ /* 0x000fe20000400000 */
[----:B------:R-:W-:Y:S01]  /*2b60*/  LOP3.LUT R28, R78, 0xf80, RZ, 0xc0, !PT ;  /* 0x00000f804e1c7812 */ /* 0x000fe200078ec0ff */
[----:B------:R-:W-:Y:S01]  /*2b70*/  @!P4 FMUL R38, R38, 16777216 ;  /* 0x4b8000002626c820 */ /* 0x000fe20000400000 */
[C---:B------:R-:W-:Y:S01]  /*2b80*/  FMUL R41, R100.reuse, R41 ;  /* 0x0000002964297220 */ /* 0x040fe20000400000 */
[----:B------:R-:W-:Y:S01]  /*2b90*/  FMUL R40, R100, R40 ;  /* 0x0000002864287220 */ /* 0x000fe20000400000 */
[----:B------:R-:W-:Y:S01]  /*2ba0*/  F2FP.SATFINITE.E4M3.F32.PACK_AB_MERGE_C R56, R59, R56, RZ ;  /* 0x000000383b38723e */ /* 0x000fe200048070ff */
[----:B------:R-:W-:Y:S01]  /*2bb0*/  IMAD.IADD R28, R28, 0x1, R11 ;  /* 0x000000011c1c7824 */ /* 0x000fe200078e020b */
[----:B------:R-:W-:Y:S01]  /*2bc0*/  F2FP.SATFINITE.E4M3.F32.PACK_AB_MERGE_C R26, R29, R26, RZ ;  /* 0x0000001a1d1a723e */ /* 0x000fe200048070ff */
[----:B------:R-:W-:Y:S01]  /*2bd0*/  @!P4 FMUL R35, R35, 16777216 ;  /* 0x4b8000002323c820 */ /* 0x000fe20000400000 */
[----:B------:R-:W-:Y:S01]  /*2be0*/  F2FP.SATFINITE.E4M3.F32.PACK_AB_MERGE_C R32, R33, R32, RZ ;  /* 0x000000202120723e */ /* 0x000fe200048070ff */
[----:B------:R-:W-:Y:S01]  /*2bf0*/  @!P4 FMUL R34, R34, 16777216 ;  /* 0x4b8000002222c820 */ /* 0x000fe20000400000 */
[----:B------:R-:W-:Y:S01]  /*2c00*/  @!P4 FMUL R31, R31, 16777216 ;  /* 0x4b8000001f1fc820 */ /* 0x000fe20000400000 */
[----:B------:R-:W-:Y:S01]  /*2c10*/  @!P4 FMUL R30, R30, 16777216 ;  /* 0x4b8000001e1ec820 */ /* 0x000fe20000400000 */
[----:B------:R-:W-:Y:S01]  /*2c20*/  @!P4 FMUL R27, R27, 16777216 ;  /* 0x4b8000001b1bc820 */ /* 0x000fe20000400000 */
[----:B------:R-:W-:Y:S01]  /*2c30*/  FMUL R11, R102, R38 ;  /* 0x00000026660b7220 */ /* 0x000fe20000400000 */
[----:B------:R-:W-:Y:S01]  /*2c40*/  @!P0 FMUL R37, R37, 16777216 ;  /* 0x4b80000025258820 */ /* 0x000fe20000400000 */
[----:B------:R-:W-:Y:S01]  /*2c50*/  @!P0 FMUL R36, R36, 16777216 ;  /* 0x4b80000024248820 */ /* 0x000fe20000400000 */
[----:B------:R-:W-:Y:S01]  /*2c60*/  @!P0 FMUL R49, R49, 16777216 ;  /* 0x4b80000031318820 */ /* 0x000fe20000400000 */
[----:B------:R-:W-:Y:S01]  /*2c70*/  @!P0 FMUL R48, R48, 16777216 ;  /* 0x4b80000030308820 */ /* 0x000fe20000400000 */
[----:B------:R-:W-:Y:S01]  /*2c80*/  @!P0 FMUL R45, R45, 16777216 ;  /* 0x4b8000002d2d8820 */ /* 0x000fe20000400000 */
[----:B------:R-:W-:Y:S01]  /*2c90*/  @!P0 FMUL R44, R44, 16777216 ;  /* 0x4b8000002c2c8820 */ /* 0x000fe20000400000 */
[----:B------:R-:W-:Y:S01]  /*2ca0*/  F2FP.SATFINITE.E4M3.F32.PACK_AB_MERGE_C R40, R41, R40, RZ ;  /* 0x000000282928723e */ /* 0x000fe200048070ff */
[----:B------:R-:W-:Y:S01]  /*2cb0*/  @!P4 FMUL R51, R51, 16777216 ;  /* 0x4b8000003333c820 */ /* 0x000fe20000400000 */
[----:B------:R-:W-:Y:S01]  /*2cc0*/  LOP3.LUT R56, R56, 0xffff, RZ, 0xc0, !PT ;  /* 0x0000ffff38387812 */ /* 0x000fe200078ec0ff */
[----:B------:R-:W-:Y:S01]  /*2cd0*/  @!P4 FMUL R50, R50, 16777216 ;  /* 0x4b8000003232c820 */ /* 0x000fe20000400000 */
[----:B------:R-:W-:Y:S01]  /*2ce0*/  LOP3.LUT R41, R32, 0xffff, RZ, 0xc0, !PT ;  /* 0x0000ffff20297812 */ /* 0x000fe200078ec0ff */
[----:B------:R-:W-:Y:S01]  /*2cf0*/  @!P4 FMUL R47, R47, 16777216 ;  /* 0x4b8000002f2fc820 */ /* 0x000fe20000400000 */
[----:B------:R-:W-:Y:S01]  /*2d00*/  LOP3.LUT R29, R26, 0xffff, RZ, 0xc0, !PT ;  /* 0x0000ffff1a1d7812 */ /* 0x000fe200078ec0ff */
[----:B------:R-:W-:Y:S01]  /*2d10*/  @!P4 FMUL R46, R46, 16777216 ;  /* 0x4b8000002e2ec820 */ /* 0x000fe20000400000 */
[----:B------:R-:W-:Y:S01]  /*2d20*/  @!P4 FMUL R43, R43, 16777216 ;  /* 0x4b8000002b2bc820 */ /* 0x000fe20000400000 */
[----:B------:R-:W-:Y:S01]  /*2d30*/  @!P4 FMUL R42, R42, 16777216 ;  /* 0x4b8000002a2ac820 */ /* 0x000fe20000400000 */
[----:B------:R-:W-:Y:S01]  /*2d40*/  @!P0 FMUL R53, R53, 16777216 ;  /* 0x4b80000035358820 */ /* 0x000fe20000400000 */
[----:B------:R-:W-:Y:S01]  /*2d50*/  @!P0 FMUL R52, R52, 16777216 ;  /* 0x4b80000034348820 */ /* 0x000fe20000400000 */
[C---:B------:R-:W-:Y:S01]  /*2d60*/  FMUL R35, R102.reuse, R35 ;  /* 0x0000002366237220 */ /* 0x040fe20000400000 */
[C---:B------:R-:W-:Y:S01]  /*2d70*/  FMUL R34, R102.reuse, R34 ;  /* 0x0000002266227220 */ /* 0x040fe20000400000 */
[C---:B------:R-:W-:Y:S01]  /*2d80*/  FMUL R31, R102.reuse, R31 ;  /* 0x0000001f661f7220 */ /* 0x040fe20000400000 */
[C---:B------:R-:W-:Y:S01]  /*2d90*/  FMUL R30, R102.reuse, R30 ;  /* 0x0000001e661e7220 */ /* 0x040fe20000400000 */
[----:B------:R-:W-:Y:S01]  /*2da0*/  FMUL R38, R102, R27 ;  /* 0x0000001b66267220 */ /* 0x000fe20000400000 */
[C---:B------:R-:W-:Y:S01]  /*2db0*/  FMUL R9, R100.reuse, R37 ;  /* 0x0000002564097220 */ /* 0x040fe20000400000 */
[C---:B------:R-:W-:Y:S01]  /*2dc0*/  FMUL R36, R100.reuse, R36 ;  /* 0x0000002464247220 */ /* 0x040fe20000400000 */
[C---:B------:R-:W-:Y:S01]  /*2dd0*/  FMUL R49, R100.reuse, R49 ;  /* 0x0000003164317220 */ /* 0x040fe20000400000 */
[C---:B------:R-:W-:Y:S01]  /*2de0*/  FMUL R48, R100.reuse, R48 ;  /* 0x0000003064307220 */ /* 0x040fe20000400000 */
[C---:B------:R-:W-:Y:S01]  /*2df0*/  FMUL R45, R100.reuse, R45 ;  /* 0x0000002d642d7220 */ /* 0x040fe20000400000 */
[----:B------:R-:W-:Y:S01]  /*2e00*/  FMUL R44, R100, R44 ;  /* 0x0000002c642c7220 */ /* 0x000fe20000400000 */
[----:B------:R-:W-:Y:S01]  /*2e10*/  F2FP.SATFINITE.E4M3.F32.PACK_AB_MERGE_C R10, R10, R11, RZ ;  /* 0x0000000b0a0a723e */ /* 0x000fe200048070ff */
[C---:B------:R-:W-:Y:S01]  /*2e20*/  FMUL R51, R102.reuse, R51 ;  /* 0x0000003366337220 */ /* 0x040fe20000400000 */
[----:B------:R-:W-:Y:S01]  /*2e30*/  PRMT R32, R41, 0x3340, R0 ;  /* 0x0000334029207816 */ /* 0x000fe20000000000 */
[----:B------:R-:W-:Y:S01]  /*2e40*/  FMUL R50, R102, R50 ;  /* 0x0000003266327220 */ /* 0x000fe20000400000 */
[----:B------:R-:W-:Y:S01]  /*2e50*/  PRMT R11, R56, 0x3340, R29 ;  /* 0x00003340380b7816 */ /* 0x000fe2000000001d */
[C---:B------:R-:W-:Y:S01]  /*2e60*/  FMUL R47, R102.reuse, R47 ;  /* 0x0000002f662f7220 */ /* 0x040fe20000400000 */
[C---:B------:R-:W-:Y:S01]  /*2e70*/  FMUL R46, R102.reuse, R46 ;  /* 0x0000002e662e7220 */ /* 0x040fe20000400000 */
[C---:B------:R-:W-:Y:S01]  /*2e80*/  FMUL R43, R102.reuse, R43 ;  /* 0x0000002b662b7220 */ /* 0x040fe20000400000 */
[----:B------:R-:W-:Y:S01]  /*2e90*/  FMUL R42, R102, R42 ;  /* 0x0000002a662a7220 */ /* 0x000fe20000400000 */
[C---:B------:R-:W-:Y:S01]  /*2ea0*/  FMUL R27, R100.reuse, R53 ;  /* 0x00000035641b7220 */ /* 0x040fe20000400000 */
[----:B------:R-:W-:Y:S01]  /*2eb0*/  FMUL R52, R100, R52 ;  /* 0x0000003464347220 */ /* 0x000fe20000400000 */
[----:B------:R-:W-:Y:S01]  /*2ec0*/  F2FP.SATFINITE.E4M3.F32.PACK_AB_MERGE_C R38, R38, R39, RZ ;  /* 0x000000272626723e */ /* 0x000fe200048070ff */
[----:B------:R-:W-:Y:S01]  /*2ed0*/  IMAD.IADD R7, R24, 0x1, -R7 ;  /* 0x0000000118077824 */ /* 0x000fe200078e0a07 */
[----:B------:R-:W-:Y:S01]  /*2ee0*/  F2FP.SATFINITE.E4M3.F32.PACK_AB_MERGE_C R30, R31, R30, RZ ;  /* 0x0000001e1f1e723e */ /* 0x000fe200048070ff */
[----:B------:R-:W-:Y:S01]  /*2ef0*/  IMAD.IADD R8, R25, 0x1, -R8 ;  /* 0x0000000119087824 */ /* 0x000fe200078e0a08 */
[----:B------:R-:W-:Y:S01]  /*2f00*/  F2FP.SATFINITE.E4M3.F32.PACK_AB_MERGE_C R34, R35, R34, RZ ;  /* 0x000000222322723e */ /* 0x000fe200048070ff */
[----:B------:R-:W-:Y:S01]  /*2f10*/  @!P4 FMUL R55, R55, 16777216 ;  /* 0x4b8000003737c820 */ /* 0x000fe20000400000 */
[----:B------:R-:W-:Y:S01]  /*2f20*/  F2FP.SATFINITE.E4M3.F32.PACK_AB_MERGE_C R9, R9, R36, RZ ;  /* 0x000000240909723e */ /* 0x000fe200048070ff */
[----:B------:R-:W-:Y:S01]  /*2f30*/  @!P4 FMUL R54, R54, 16777216 ;  /* 0x4b8000003636c820 */ /* 0x000fe20000400000 */
[----:B------:R-:W-:Y:S01]  /*2f40*/  F2FP.SATFINITE.E4M3.F32.PACK_AB_MERGE_C R44, R45, R44, RZ ;  /* 0x0000002c2d2c723e */ /* 0x000fe200048070ff */
[C---:B------:R-:W-:Y:S01]  /*2f50*/  FMUL R55, R102.reuse, R55 ;  /* 0x0000003766377220 */ /* 0x040fe20000400000 */
[----:B------:R-:W-:Y:S01]  /*2f60*/  F2FP.SATFINITE.E4M3.F32.PACK_AB_MERGE_C R48, R49, R48, RZ ;  /* 0x000000303130723e */ /* 0x000fe200048070ff */
[----:B------:R-:W-:Y:S01]  /*2f70*/  FMUL R54, R102, R54 ;  /* 0x0000003666367220 */ /* 0x000fe20000400000 */
[----:B------:R-:W-:-:S02]  /*2f80*/  PRMT R36, R11, 0x5410, R32 ;  /* 0x000054100b247816 */ /* 0x000fc40000000020 */
[----:B------:R-:W-:Y:S02]  /*2f90*/  SHF.R.U32.HI R11, RZ, 0x8, R56 ;  /* 0x00000008ff0b7819 */ /* 0x000fe40000011638 */
[----:B------:R-:W-:Y:S02]  /*2fa0*/  SHF.R.U32.HI R29, RZ, 0x8, R29 ;  /* 0x00000008ff1d7819 */ /* 0x000fe4000001161d */
[----:B------:R-:W-:Y:S02]  /*2fb0*/  F2FP.SATFINITE.E4M3.F32.PACK_AB_MERGE_C R42, R43, R42, RZ ;  /* 0x0000002a2b2a723e */ /* 0x000fe400048070ff */
[----:B------:R-:W-:Y:S02]  /*2fc0*/  F2FP.SATFINITE.E4M3.F32.PACK_AB_MERGE_C R46, R47, R46, RZ ;  /* 0x0000002e2f2e723e */ /* 0x000fe400048070ff */
[----:B------:R-:W-:Y:S02]  /*2fd0*/  F2FP.SATFINITE.E4M3.F32.PACK_AB_MERGE_C R50, R51, R50, RZ ;  /* 0x000000323332723e */ /* 0x000fe400048070ff */
[----:B------:R-:W-:-:S02]  /*2fe0*/  F2FP.SATFINITE.E4M3.F32.PACK_AB_MERGE_C R27, R27, R52, RZ ;  /* 0x000000341b1b723e */ /* 0x000fc400048070ff */
[----:B------:R-:W-:Y:S02]  /*2ff0*/  LOP3.LUT R39, R38, 0xffff, RZ, 0xc0, !PT ;  /* 0x0000ffff26277812 */ /* 0x000fe400078ec0ff */
[----:B------:R-:W-:Y:S02]  /*3000*/  LOP3.LUT R52, R30, 0xffff, RZ, 0xc0, !PT ;  /* 0x0000ffff1e347812 */ /* 0x000fe400078ec0ff */
[----:B------:R-:W-:Y:S02]  /*3010*/  LOP3.LUT R43, R34, 0xffff, RZ, 0xc0, !PT ;  /* 0x0000ffff222b7812 */ /* 0x000fe400078ec0ff */
[----:B------:R-:W-:Y:S02]  /*3020*/  LOP3.LUT R45, R40, 0xffff, RZ, 0xc0, !PT ;  /* 0x0000ffff282d7812 */ /* 0x000fe400078ec0ff */
[----:B------:R-:W-:Y:S02]  /*3030*/  LOP3.LUT R44, R44, 0xffff, RZ, 0xc0, !PT ;  /* 0x0000ffff2c2c7812 */ /* 0x000fe400078ec0ff */
[----:B------:R-:W-:-:S02]  /*3040*/  LOP3.LUT R49, R48, 0xffff, RZ, 0xc0, !PT ;  /* 0x0000ffff30317812 */ /* 0x000fc400078ec0ff */
[----:B------:R-:W-:Y:S02]  /*3050*/  LOP3.LUT R30, R29, 0xffff, RZ, 0xc0, !PT ;  /* 0x0000ffff1d1e7812 */ /* 0x000fe400078ec0ff */
[----:B------:R-:W-:Y:S02]  /*3060*/  LOP3.LUT R11, R11, 0xffff, RZ, 0xc0, !PT ;  /* 0x0000ffff0b0b7812 */ /* 0x000fe400078ec0ff */
[----:B------:R-:W-:Y:S02]  /*3070*/  LOP3.LUT R47, R42, 0xffff, RZ, 0xc0, !PT ;  /* 0x0000ffff2a2f7812 */ /* 0x000fe400078ec0ff */
[----:B------:R-:W-:Y:S02]  /*3080*/  LOP3.LUT R46, R46, 0xffff, RZ, 0xc0, !PT ;  /* 0x0000ffff2e2e7812 */ /* 0x000fe400078ec0ff */
[----:B------:R-:W-:Y:S02]  /*3090*/  LOP3.LUT R51, R50, 0xffff, RZ, 0xc0, !PT ;  /* 0x0000ffff32337812 */ /* 0x000fe400078ec0ff */
[----:B------:R-:W-:-:S02]  /*30a0*/  PRMT R32, R43, 0x3340, R0 ;  /* 0x000033402b207816 */ /* 0x000fc40000000000 */
[----:B------:R-:W-:Y:S02]  /*30b0*/  PRMT R31, R39, 0x3340, R52 ;  /* 0x00003340271f7816 */ /* 0x000fe40000000034 */
[----:B------:R-:W-:Y:S02]  /*30c0*/  PRMT R34, R49, 0x3340, R0 ;  /* 0x0000334031227816 */ /* 0x000fe40000000000 */
[----:B------:R-:W-:Y:S02]  /*30d0*/  PRMT R33, R45, 0x3340, R44 ;  /* 0x000033402d217816 */ /* 0x000fe4000000002c */
[----:B------:R-:W-:Y:S02]  /*30e0*/  PRMT R37, R11, 0x3340, R30 ;  /* 0x000033400b257816 */ /* 0x000fe4000000001e */
[----:B------:R-:W-:Y:S02]  /*30f0*/  PRMT R38, R51, 0x3340, R0 ;  /* 0x0000334033267816 */ /* 0x000fe40000000000 */
[----:B------:R-:W-:-:S02]  /*3100*/  PRMT R35, R47, 0x3340, R46 ;  /* 0x000033402f237816 */ /* 0x000fc4000000002e */
[----:B------:R-:W-:Y:S02]  /*3110*/  SHF.R.U32.HI R11, RZ, 0x8, R39 ;  /* 0x00000008ff0b7819 */ /* 0x000fe40000011627 */
[----:B------:R-:W-:Y:S02]  /*3120*/  SHF.R.U32.HI R30, RZ, 0x8, R52 ;  /* 0x00000008ff1e7819 */ /* 0x000fe40000011634 */
[----:B------:R-:W-:Y:S02]  /*3130*/  PRMT R40, R31, 0x5410, R32 ;  /* 0x000054101f287816 */ /* 0x000fe40000000020 */
[----:B------:R-:W-:Y:S02]  /*3140*/  PRMT R31, R33, 0x5410, R34 ;  /* 0x00005410211f7816 */ /* 0x000fe40000000022 */
[----:B------:R-:W-:Y:S02]  /*3150*/  SHF.R.U32.HI R33, RZ, 0x8, R43 ;  /* 0x00000008ff217819 */ /* 0x000fe4000001162b */
[----:B------:R-:W-:-:S02]  /*3160*/  PRMT R29, R35, 0x5410, R38 ;  /* 0x00005410231d7816 */ /* 0x000fc40000000026 */
[----:B------:R-:W-:Y:S02]  /*3170*/  LOP3.LUT R30, R30, 0xffff, RZ, 0xc0, !PT ;  /* 0x0000ffff1e1e7812 */ /* 0x000fe400078ec0ff */
[----:B------:R-:W-:Y:S02]  /*3180*/  LOP3.LUT R11, R11, 0xffff, RZ, 0xc0, !PT ;  /* 0x0000ffff0b0b7812 */ /* 0x000fe400078ec0ff */
[----:B------:R-:W-:Y:S02]  /*3190*/  SHF.R.U32.HI R32, RZ, 0x8, R41 ;  /* 0x00000008ff207819 */ /* 0x000fe40000011629 */
[----:B------:R-:W-:Y:S02]  /*31a0*/  SHF.R.U32.HI R34, RZ, 0x8, R45 ;  /* 0x00000008ff227819 */ /* 0x000fe4000001162d */
[----:B------:R-:W-:Y:S02]  /*31b0*/  SHF.R.U32.HI R35, RZ, 0x8, R44 ;  /* 0x00000008ff237819 */ /* 0x000fe4000001162c */
[----:B------:R-:W-:-:S02]  /*31c0*/  LOP3.LUT R41, R33, 0xffff, RZ, 0xc0, !PT ;  /* 0x0000ffff21297812 */ /* 0x000fc400078ec0ff */
[----:B------:R-:W-:Y:S02]  /*31d0*/  PRMT R33, R11, 0x3340, R30 ;  /* 0x000033400b217816 */ /* 0x000fe4000000001e */
[----:B------:R-:W-:Y:S02]  /*31e0*/  LOP3.LUT R39, R32, 0xffff, RZ, 0xc0, !PT ;  /* 0x0000ffff20277812 */ /* 0x000fe400078ec0ff */
[----:B------:R-:W-:Y:S02]  /*31f0*/  LOP3.LUT R35, R35, 0xffff, RZ, 0xc0, !PT ;  /* 0x0000ffff23237812 */ /* 0x000fe400078ec0ff */
[----:B------:R-:W-:Y:S02]  /*3200*/  LOP3.LUT R34, R34, 0xffff, RZ, 0xc0, !PT ;  /* 0x0000ffff22227812 */ /* 0x000fe400078ec0ff */
[----:B------:R-:W-:Y:S02]  /*3210*/  SHF.R.U32.HI R30, RZ, 0x8, R46 ;  /* 0x00000008ff1e7819 */ /* 0x000fe4000001162e */
[----:B------:R-:W-:-:S02]  /*3220*/  SHF.R.U32.HI R11, RZ, 0x8, R47 ;  /* 0x00000008ff0b7819 */ /* 0x000fc4000001162f */
[--C-:B------:R-:W-:Y:S02]  /*3230*/  PRMT R42, R41, 0x3340, R0.reuse ;  /* 0x00003340292a7816 */ /* 0x100fe40000000000 */
[----:B------:R-:W-:Y:S01]  /*3240*/  PRMT R38, R39, 0x3340, R0 ;  /* 0x0000334027267816 */ /* 0x000fe20000000000 */
[----:B------:R-:W-:Y:S01]  /*3250*/  IMAD.MOV.U32 R39, RZ, RZ, 0x3dc6b27f ;  /* 0x3dc6b27fff277424 */ /* 0x000fe200078e00ff */
[----:B------:R-:W-:Y:S01]  /*3260*/  PRMT R41, R34, 0x3340, R35 ;  /* 0x0000334022297816 */ /* 0x000fe20000000023 */
[----:B------:R-:W-:Y:S01]  /*3270*/  FADD R34, R7, -1 ;  /* 0xbf80000007227421 */ /* 0x000fe20000000000 */
[----:B------:R-:W-:Y:S02]  /*3280*/  LOP3.LUT R30, R30, 0xffff, RZ, 0xc0, !PT ;  /* 0x0000ffff1e1e7812 */ /* 0x000fe400078ec0ff */
[----:B------:R-:W-:Y:S02]  /*3290*/  LOP3.LUT R11, R11, 0xffff, RZ, 0xc0, !PT ;  /* 0x0000ffff0b0b7812 */ /* 0x000fe400078ec0ff */
[----:B------:R-:W-:-:S02]  /*32a0*/  SHF.R.U32.HI R32, RZ, 0x8, R49 ;  /* 0x00000008ff207819 */ /* 0x000fc40000011631 */
[----:B------:R-:W-:Y:S01]  /*32b0*/  PRMT R45, R11, 0x3340, R30 ;  /* 0x000033400b2d7816 */ /* 0x000fe2000000001e */
[----:B------:R-:W-:Y:S01]  /*32c0*/  FFMA.FTZ R11, R34, R39, -0.16845393180847167969 ;  /* 0xbe2c7f30220b7423 */ /* 0x000fe20000010027 */
[----:B------:R-:W-:Y:S01]  /*32d0*/  LOP3.LUT R35, R32, 0xffff, RZ, 0xc0, !PT ;  /* 0x0000ffff20237812 */ /* 0x000fe200078ec0ff */
[----:B------:R-:W-:Y:S01]  /*32e0*/  FADD R32, R8, -1 ;  /* 0xbf80000008207421 */ /* 0x000fe20000000000 */
[----:B------:R-:W-:Y:S01]  /*32f0*/  PRMT R42, R33, 0x5410, R42 ;  /* 0x00005410212a7816 */ /* 0x000fe2000000002a */
[----:B------:R-:W-:Y:S01]  /*3300*/  FFMA.FTZ R11, R34, R11, 0.1716887056827545166 ;  /* 0x3e2fcf2a220b7423 */ /* 0x000fe2000001000b */
[----:B------:R-:W-:Y:S01]  /*3310*/  SHF.R.U32.HI R33, RZ, 0x8, R51 ;  /* 0x00000008ff217819 */ /* 0x000fe20000011633 */
[----:B------:R-:W-:Y:S01]  /*3320*/  FFMA.FTZ R7, R32, R39, -0.16845393180847167969 ;  /* 0xbe2c7f3020077423 */ /* 0x000fe20000010027 */
[----:B------:R-:W-:Y:S01]  /*3330*/  PRMT R44, R35, 0x3340, R0 ;  /* 0x00003340232c7816 */ /* 0x000fe20000000000 */
[----:B------:R-:W-:Y:S01]  /*3340*/  FFMA.FTZ R11, R34, R11, -0.17900948226451873779 ;  /* 0xbe374e43220b7423 */ /* 0x000fe2000001000b */
[----:B------:R-:W-:Y:S01]  /*3350*/  LOP3.LUT R9, R9, 0xffff, RZ, 0xc0, !PT ;  /* 0x0000ffff09097812 */ /* 0x000fe200078ec0ff */
[----:B------:R-:W-:Y:S01]  /*3360*/  FFMA.FTZ R7, R32, R7, 0.1716887056827545166 ;  /* 0x3e2fcf2a20077423 */ /* 0x000fe20000010007 */
[----:B------:R-:W-:Y:S01]  /*3370*/  PRMT R38, R37, 0x5410, R38 ;  /* 0x0000541025267816 */ /* 0x000fe20000000026 */
[----:B------:R-:W-:Y:S01]  /*3380*/  FFMA.FTZ R11, R34, R11, 0.20512372255325317383 ;  /* 0x3e520bf4220b7423 */ /* 0x000fe2000001000b */
[----:B------:R-:W-:Y:S01]  /*3390*/  LOP3.LUT R35, R10, 0xffff, RZ, 0xc0, !PT ;  /* 0x0000ffff0a237812 */ /* 0x000fe200078ec0ff */
[----:B------:R-:W1:Y:S01]  /*33a0*/  LDC R30, c[0x0][0x278] ;  /* 0x00009e00ff1e7b82 */ /* 0x000e620000000800 */
[----:B------:R-:W-:Y:S01]  /*33b0*/  LOP3.LUT R37, R33, 0xffff, RZ, 0xc0, !PT ;  /* 0x0000ffff21257812 */ /* 0x000fe200078ec0ff */
[----:B------:R-:W-:Y:S01]  /*33c0*/  FFMA.FTZ R33, R34, R11, -0.24046532809734344482 ;  /* 0xbe763c8b22217423 */ /* 0x000fe2000001000b */
[--C-:B------:R-:W-:Y:S01]  /*33d0*/  PRMT R8, R36, 0x4210, R9.reuse ;  /* 0x0000421024087816 */ /* 0x100fe20000000009 */
[----:B------:R-:W-:Y:S01]  /*33e0*/  FFMA.FTZ R7, R32, R7, -0.17900948226451873779 ;  /* 0xbe374e4320077423 */ /* 0x000fe20000010007 */
[----:B------:R-:W-:-:S02]  /*33f0*/  PRMT R9, R38, 0x5210, R9 ;  /* 0x0000521026097816 */ /* 0x000fc40000000009 */
[--C-:B------:R-:W-:Y:S01]  /*3400*/  PRMT R10, R40, 0x4210, R35.reuse ;  /* 0x00004210280a7816 */ /* 0x100fe20000000023 */
[----:B------:R-:W-:Y:S01]  /*3410*/  FFMA.FTZ R7, R32, R7, 0.20512372255325317383 ;  /* 0x3e520bf420077423 */ /* 0x000fe20000010007 */
[----:B------:R-:W-:Y:S01]  /*3420*/  PRMT R11, R42, 0x5210, R35 ;  /* 0x000052102a0b7816 */ /* 0x000fe20000000023 */
[----:B------:R-:W-:Y:S01]  /*3430*/  FFMA.FTZ R35, R34, R33, 0.28857114911079406738 ;  /* 0x3e93bf9922237423 */ /* 0x000fe20000010021 */
[----:B------:R-:W-:Y:S01]  /*3440*/  PRMT R36, R37, 0x3340, R0 ;  /* 0x0000334025247816 */ /* 0x000fe20000000000 */
[----:B------:R-:W-:Y:S01]  /*3450*/  FFMA.FTZ R7, R32, R7, -0.24046532809734344482 ;  /* 0xbe763c8b20077423 */ /* 0x000fe20000010007 */
[----:B------:R-:W-:Y:S01]  /*3460*/  ISETP.GE.U32.AND P1, PT, R25, 0x7f800000, PT ;  /* 0x7f8000001900780c */ /* 0x000fe20003f26070 */
[----:B------:R-:W-:Y:S01]  /*3470*/  STSM.16.M88.4 [R28], R8 ;  /* 0x000000081c007844 */ /* 0x000fe20000000200 */
[----:B------:R-:W-:Y:S01]  /*3480*/  FFMA.FTZ R37, R34, R35, -0.36067417263984680176 ;  /* 0xbeb8aa4922257423 */ /* 0x000fe20000010023 */
[----:B------:R-:W-:Y:S01]  /*3490*/  FFMA.FTZ R7, R32, R7, 0.28857114911079406738 ;  /* 0x3e93bf9920077423 */ /* 0x000fe20000010007 */
[----:B------:R-:W-:-:S02]  /*34a0*/  ISETP.GE.U32.AND P2, PT, R24, 0x7f800000, PT ;  /* 0x7f8000001800780c */ /* 0x000fc40003f46070 */
[----:B------:R-:W-:Y:S01]  /*34b0*/  FFMA.FTZ R37, R34, R37, 0.48089820146560668945 ;  /* 0x3ef6384a22257423 */ /* 0x000fe20000010025 */
[----:B------:R-:W-:Y:S01]  /*34c0*/  FFMA.FTZ R33, R32, R7, -0.36067417263984680176 ;  /* 0xbeb8aa4920217423 */ /* 0x000fe20000010007 */
[----:B------:R-:W-:Y:S02]  /*34d0*/  LOP3.LUT R7, R12, 0x1ff, RZ, 0xc0, !PT ;  /* 0x000001ff0c077812 */ /* 0x000fe400078ec0ff */
[----:B------:R-:W-:Y:S01]  /*34e0*/  FFMA.FTZ R37, R34, R37, -0.72134751081466674805 ;  /* 0xbf38aa3b22257423 */ /* 0x000fe20000010025 */
[C---:B------:R-:W-:Y:S01]  /*34f0*/  FFMA.FTZ R35, R32.reuse, R33, 0.48089820146560668945 ;  /* 0x3ef6384a20237423 */ /* 0x040fe20000010021 */
[----:B-1----:R-:W-:Y:S01]  /*3500*/  IMAD R33, R77, R30, RZ ;  /* 0x0000001e4d217224 */ /* 0x002fe200078e02ff */
[----:B------:R-:W-:Y:S01]  /*3510*/  LEA R7, R7, UR14, 0x4 ;  /* 0x0000000e07077c11 */ /* 0x000fe2000f8e20ff */
[----:B------:R-:W-:Y:S01]  /*3520*/  BAR.SYNC.DEFER_BLOCKING 0x0 ;  /* 0x0000000000007b1d */ /* 0x000fe20000010000 */
[----:B------:R-:W-:Y:S01]  /*3530*/  FFMA.FTZ R35, R32, R35, -0.72134751081466674805 ;  /* 0xbf38aa3b20237423 */ /* 0x000fe20000010023 */
[----:B------:R-:W-:Y:S01]  /*3540*/  FMUL R39, R34, R37 ;  /* 0x0000002522277220 */ /* 0x000fe20000400000 */
[----:B------:R-:W-:Y:S01]  /*3550*/  IMAD R37, R30, 0x4, R33 ;  /* 0x000000041e257824 */ /* 0x000fe200078e0221 */
[----:B------:R-:W-:Y:S01]  /*3560*/  PRMT R43, R41, 0x5410, R44 ;  /* 0x00005410292b7816 */ /* 0x000fe2000000002c */
[----:B------:R-:W-:Y:S01]  /*3570*/  FMUL R35, R32, R35 ;  /* 0x0000002320237220 */ /* 0x000fe20000400000 */
[----:B------:R-:W-:Y:S01]  /*3580*/  FMUL R39, R34, R39 ;  /* 0x0000002722277220 */ /* 0x000fe20000400000 */
[----:B------:R-:W-:Y:S01]  /*3590*/  IMAD R41, R30, 0x4, R37 ;  /* 0x000000041e297824 */ /* 0x000fe200078e0225 */
[----:B------:R-:W-:Y:S01]  /*35a0*/  F2FP.SATFINITE.E4M3.F32.PACK_AB_MERGE_C R26, R55, R54, RZ ;  /* 0x00000036371a723e */ /* 0x000fe200048070ff */
[----:B------:R-:W-:Y:S01]  /*35b0*/  FMUL R35, R32, R35 ;  /* 0x0000002320237220 */ /* 0x000fe20000400000 */
[----:B------:R-:W-:Y:S01]  /*35c0*/  FFMA.FTZ R39, R34, 1.4426950216293334961, R39 ;  /* 0x3fb8aa3b22277823 */ /* 0x000fe20000010027 */
[----:B------:R-:W-:Y:S01]  /*35d0*/  IMAD R49, R30, 0x4, R41 ;  /* 0x000000041e317824 */ /* 0x000fe200078e0229 */
[----:B------:R-:W-:Y:S01]  /*35e0*/  PRMT R47, R45, 0x5410, R36 ;  /* 0x000054102d2f7816 */ /* 0x000fe20000000024 */
[----:B------:R-:W-:Y:S01]  /*35f0*/  FFMA.FTZ R32, R32, 1.4426950216293334961, R35 ;  /* 0x3fb8aa3b20207823 */ /* 0x000fe20000010023 */
[----:B------:R-:W-:Y:S01]  /*3600*/  FADD R6, R6, R39 ;  /* 0x0000002706067221 */ /* 0x000fe20000000000 */
[----:B------:R-:W-:Y:S01]  /*3610*/  IMAD R45, R30, 0x4, R49 ;  /* 0x000000041e2d7824 */ /* 0x000fe200078e0231 */
[----:B------:R-:W-:Y:S01]  /*3620*/  LOP3.LUT R34, R26, 0xffff, RZ, 0xc0, !PT ;  /* 0x0000ffff1a227812 */ /* 0x000fe200078ec0ff */
[----:B------:R-:W-:Y:S01]  /*3630*/  FADD R5, R5, R32 ;  /* 0x0000002005057221 */ /* 0x000fe20000000000 */
[----:B------:R-:W-:Y:S01]  /*3640*/  @P1 IMAD.MOV.U32 R32, RZ, RZ, 0x7f800000 ;  /* 0x7f800000ff201424 */ /* 0x000fe200078e00ff */
[----:B------:R-:W-:Y:S01]  /*3650*/  FSETP.NEU.AND P0, PT, R25, RZ, PT ;  /* 0x000000ff1900720b */ /* 0x000fe20003f0d000 */
[----:B------:R-:W-:Y:S01]  /*3660*/  @P2 IMAD.MOV.U32 R39, RZ, RZ, 0x7f800000 ;  /* 0x7f800000ff272424 */ /* 0x000fe200078e00ff */
[----:B------:R-:W-:Y:S01]  /*3670*/  PRMT R26, R29, 0x4210, R34 ;  /* 0x000042101d1a7816 */ /* 0x000fe20000000022 */
[----:B------:R-:W-:-:S02]  /*3680*/  IMAD R35, R30, 0x4, R45 ;  /* 0x000000041e237824 */ /* 0x000fc400078e022d */
[----:B------:R-:W-:Y:S01]  /*3690*/  @P1 FFMA.FTZ R5, R25, R32, +INF ;  /* 0x7f80000019051423 */ /* 0x000fe20000010020 */
[----:B------:R-:W1:Y:S01]  /*36a0*/  LDS.128 R8, [R7] ;  /* 0x0000000007087984 */ /* 0x000e620000000c00 */
[----:B------:R-:W-:Y:S01]  /*36b0*/  LOP3.LUT R32, R27, 0xffff, RZ, 0xc0, !PT ;  /* 0x0000ffff1b207812 */ /* 0x000fe200078ec0ff */
[----:B------:R-:W-:Y:S01]  /*36c0*/  @P2 FFMA.FTZ R6, R24, R39, +INF ;  /* 0x7f80000018062423 */ /* 0x000fe20000010027 */
[----:B------:R-:W-:Y:S01]  /*36d0*/  IMAD R39, R30, 0x4, R35 ;  /* 0x000000041e277824 */ /* 0x000fe200078e0223 */
[----:B------:R-:W-:Y:S01]  /*36e0*/  FSETP.NEU.AND P1, PT, R24, RZ, PT ;  /* 0x000000ff1800720b */ /* 0x000fe20003f2d000 */
[----:B------:R-:W-:Y:S01]  /*36f0*/  IMAD R29, R0, UR5, RZ ;  /* 0x00000005001d7c24 */ /* 0x000fe2000f8e02ff */
[--C-:B------:R-:W-:Y:S01]  /*3700*/  PRMT R24, R31, 0x4210, R32.reuse ;  /* 0x000042101f187816 */ /* 0x100fe20000000020 */
[----:B------:R-:W-:Y:S01]  /*3710*/  USHF.R.S32.HI UR5, URZ, 0x1f, UR4 ;  /* 0x0000001f3f057899 */ /* 0x000fe20008011404 */
[----:B------:R-:W-:Y:S01]  /*3720*/  PRMT R25, R43, 0x5210, R32 ;  /* 0x000052102b197816 */ /* 0x000fe20000000020 */
[C---:B------:R-:W-:Y:S01]  /*3730*/  IMAD R43, R30.reuse, 0x4, R39 ;  /* 0x000000041e2b7824 */ /* 0x040fe200078e0227 */
[----:B------:R-:W-:Y:S01]  /*3740*/  PRMT R27, R47, 0x5210, R34 ;  /* 0x000052102f1b7816 */ /* 0x000fe20000000022 */
[----:B------:R-:W-:Y:S01]  /*3750*/  BAR.SYNC.DEFER_BLOCKING 0x0 ;  /* 0x0000000000007b1d */ /* 0x000fe20000010000 */
[----:B0-----:R-:W-:Y:S01]  /*3760*/  IADD3 R82, P2, P3, R29, UR4, R82 ;  /* 0x000000041d527c10 */ /* 0x001fe2000fb5e052 */
[C---:B------:R-:W-:Y:S01]  /*3770*/  IMAD R47, R30.reuse, 0x4, R43 ;  /* 0x000000041e2f7824 */ /* 0x040fe200078e022b */
[----:B------:R-:W-:Y:S01]  /*3780*/  SHF.R.S32.HI R78, RZ, 0x1f, R29 ;  /* 0x0000001fff4e7819 */ /* 0x000fe2000001141d */
[-C--:B------:R-:W-:Y:S01]  /*3790*/  IMAD R53, R19, R30.reuse, RZ ;  /* 0x0000001e13357224 */ /* 0x080fe200078e02ff */
[----:B------:R-:W-:Y:S01]  /*37a0*/  FSEL R5, R5, -INF , P0 ;  /* 0xff80000005057808 */ /* 0x000fe20000000000 */
[----:B------:R-:W-:Y:S01]  /*37b0*/  IMAD R51, R30, 0x4, R47 ;  /* 0x000000041e337824 */ /* 0x000fe200078e022f */
[----:B------:R-:W-:Y:S01]  /*37c0*/  IADD3.X R78, R78, UR5, R83, P2, P3 ;  /* 0x000000054e4e7c10 */ /* 0x000fe200097e6453 */
[----:B------:R-:W-:Y:S01]  /*37d0*/  IMAD R115, R14, R30, RZ ;  /* 0x0000001e0e737224 */ /* 0x000fe200078e02ff */
[----:B------:R-:W-:Y:S01]  /*37e0*/  IADD3 R14, P2, R33, R82, RZ ;  /* 0x00000052210e7210 */ /* 0x000fe20007f5e0ff */
[-C--:B------:R-:W-:Y:S01]  /*37f0*/  IMAD R83, R23, R30.reuse, RZ ;  /* 0x0000001e17537224 */ /* 0x080fe200078e02ff */
[----:B------:R-:W-:Y:S01]  /*3800*/  ULDC UR4, c[0x0][0x27c] ;  /* 0x00009f0000047ab9 */ /* 0x000fe20000000800 */
[C---:B------:R-:W-:Y:S01]  /*3810*/  IMAD R65, R30.reuse, 0x4, R51 ;  /* 0x000000041e417824 */ /* 0x040fe200078e0233 */
[----:B------:R-:W-:Y:S01]  /*3820*/  UIMAD UR4, UR15, UR4, URZ ;  /* 0x000000040f0472a4 */ /* 0x000fe2000f8e023f */
[----:B------:R-:W-:Y:S01]  /*3830*/  IMAD R67, R15, R30, RZ ;  /* 0x0000001e0f437224 */ /* 0x000fe200078e02ff */
[----:B------:R-:W-:Y:S01]  /*3840*/  LEA.HI.X.SX32 R15, R33, R78, 0x1, P2 ;  /* 0x0000004e210f7211 */ /* 0x000fe200010f0eff */
[-C--:B------:R-:W-:Y:S01]  /*3850*/  IMAD R63, R21, R30.reuse, RZ ;  /* 0x0000001e153f7224 */ /* 0x080fe200078e02ff */
[----:B------:R-:W-:Y:S01]  /*3860*/  USHF.L.U32 UR6, UR4, 0x2, URZ ;  /* 0x0000000204067899 */ /* 0x000fe2000800063f */
[----:B------:R-:W-:Y:S01]  /*3870*/  IMAD R111, R30, 0x4, R65 ;  /* 0x000000041e6f7824 */ /* 0x000fe200078e0241 */
[----:B------:R-:W-:Y:S01]  /*3880*/  UIMAD.WIDE UR4, UR4, 0x4, URZ ;  /* 0x00000004040478a5 */ /* 0x000fe2000f8e023f */
[----:B------:R-:W-:-:S02]  /*3890*/  IMAD R57, R73, R30, RZ ;  /* 0x0000001e49397224 */ /* 0x000fc400078e02ff */
[-C--:B------:R-:W-:Y:S01]  /*38a0*/  IMAD R73, R16, R30.reuse, RZ ;  /* 0x0000001e10497224 */ /* 0x080fe200078e02ff */
[----:B------:R0:W-:Y:S01]  /*38b0*/  STSM.16.M88.4 [R28], R24 ;  /* 0x000000181c007844 */ /* 0x0001e20000000200 */
[-C--:B------:R-:W-:Y:S02]  /*38c0*/  IMAD R61, R17, R30.reuse, RZ ;  /* 0x0000001e113d7224 */ /* 0x080fe400078e02ff */
[----:B------:R-:W-:Y:S01]  /*38d0*/  IMAD R59, R18, R30, RZ ;  /* 0x0000001e123b7224 */ /* 0x000fe200078e02ff */
[----:B------:R-:W-:Y:S01]  /*38e0*/  IADD3 R18, P3, R37, R82, RZ ;  /* 0x0000005225127210 */ /* 0x000fe20007f7e0ff */
[-C--:B------:R-:W-:Y:S01]  /*38f0*/  IMAD R29, R76, R30.reuse, RZ ;  /* 0x0000001e4c1d7224 */ /* 0x080fe200078e02ff */
[C---:B-1----:R-:W-:Y:S01]  /*3900*/  PRMT R87, R9.reuse, 0x7773, RZ ;  /* 0x0000777309577816 */ /* 0x042fe200000000ff */
[-C--:B------:R-:W-:Y:S01]  /*3910*/  IMAD R113, R20, R30.reuse, RZ ;  /* 0x0000001e14717224 */ /* 0x080fe200078e02ff */
[----:B------:R-:W-:Y:S01]  /*3920*/  PRMT R89, R9, 0x7772, RZ ;  /* 0x0000777209597816 */ /* 0x000fe200000000ff */
[-C--:B------:R-:W-:Y:S01]  /*3930*/  IMAD R55, R75, R30.reuse, RZ ;  /* 0x0000001e4b377224 */ /* 0x080fe200078e02ff */
[C---:B------:R-:W-:Y:S01]  /*3940*/  PRMT R91, R9.reuse, 0x7771, RZ ;  /* 0x00007771095b7816 */ /* 0x040fe200000000ff */
[-C--:B------:R-:W-:Y:S01]  /*3950*/  IMAD R69, R72, R30.reuse, RZ ;  /* 0x0000001e48457224 */ /* 0x080fe200078e02ff */
[----:B------:R-:W-:Y:S01]  /*3960*/  PRMT R93, R9, 0x7770, RZ ;  /* 0x00007770095d7816 */ /* 0x000fe200000000ff */
[----:B------:R-:W-:Y:S01]  /*3970*/  IMAD R9, R30, 0x4, R111 ;  /* 0x000000041e097824 */ /* 0x000fe200078e026f */
[----:B------:R-:W-:Y:S01]  /*3980*/  PRMT R103, R11, 0x7773, RZ ;  /* 0x000077730b677816 */ /* 0x000fe200000000ff */
[----:B0-----:R-:W-:Y:S01]  /*3990*/  IMAD R25, R22, R30, RZ ;  /* 0x0000001e16197224 */ /* 0x001fe200078e02ff */
[----:B------:R-:W-:Y:S01]  /*39a0*/  IADD3 R22, P5, R41, R82, RZ ;  /* 0x0000005229167210 */ /* 0x000fe20007fbe0ff */
[----:B------:R-:W-:Y:S01]  /*39b0*/  IMAD R27, R74, R30, RZ ;  /* 0x0000001e4a1b7224 */ /* 0x000fe200078e02ff */
[----:B------:R-:W-:-:S02]  /*39c0*/  PRMT R105, R11, 0x7772, RZ ;  /* 0x000077720b697816 */ /* 0x000fc400000000ff */
[----:B------:R-:W-:Y:S02]  /*39d0*/  LEA.HI.X.SX32 R23, R41, R78, 0x1, P5 ;  /* 0x0000004e29177211 */ /* 0x000fe400028f0eff */
[----:B------:R-:W-:Y:S02]  /*39e0*/  IADD3 R32, P5, R53, R82, RZ ;  /* 0x0000005235207210 */ /* 0x000fe40007fbe0ff */
[----:B------:R-:W-:Y:S02]  /*39f0*/  PRMT R107, R11, 0x7771, RZ ;  /* 0x000077710b6b7816 */ /* 0x000fe400000000ff */
[----:B------:R-:W-:Y:S02]  /*3a00*/  LEA.HI.X.SX32 R33, R53, R78, 0x1, P5 ;  /* 0x0000004e35217211 */ /* 0x000fe400028f0eff */
[----:B------:R-:W-:Y:S02]  /*3a10*/  IADD3 R42, P5, R43, R82, RZ ;  /* 0x000000522b2a7210 */ /* 0x000fe40007fbe0ff */
[----:B------:R-:W-:Y:S01]  /*3a20*/  PRMT R109, R11, 0x7770, RZ ;  /* 0x000077700b6d7816 */ /* 0x000fe200000000ff */
[----:B------:R-:W-:Y:S01]  /*3a30*/  IMAD R11, R13, R30, RZ ;  /* 0x0000001e0d0b7224 */ /* 0x000fe200078e02ff */
[----:B------:R-:W-:Y:S01]  /*3a40*/  LEA.HI.X.SX32 R43, R43, R78, 0x1, P5 ;  /* 0x0000004e2b2b7211 */ /* 0x000fe200028f0eff */
[----:B------:R-:W-:Y:S01]  /*3a50*/  IMAD R13, R30, 0x4, R9 ;  /* 0x000000041e0d7824 */ /* 0x000fe200078e0209 */
[----:B------:R-:W-:-:S02]  /*3a60*/  IADD3 R52, P5, R63, R82, RZ ;  /* 0x000000523f347210 */ /* 0x000fc40007fbe0ff */
[----:B------:R-:W-:Y:S01]  /*3a70*/  IADD3 R16, P4, R11, R82, RZ ;  /* 0x000000520b107210 */ /* 0x000fe20007f9e0ff */
[C---:B------:R-:W-:Y:S01]  /*3a80*/  IMAD R71, R30.reuse, 0x4, R13 ;  /* 0x000000041e477824 */ /* 0x040fe200078e020d */
[----:B------:R-:W-:Y:S02]  /*3a90*/  LEA.HI.X.SX32 R53, R63, R78, 0x1, P5 ;  /* 0x0000004e3f357211 */ /* 0x000fe400028f0eff */
[----:B------:R-:W-:Y:S01]  /*3aa0*/  IADD3 R62, P5, R9, R82, RZ ;  /* 0x00000052093e7210 */ /* 0x000fe20007fbe0ff */
[----:B------:R-:W-:Y:S01]  /*3ab0*/  IMAD R75, R30, 0x4, R71 ;  /* 0x000000041e4b7824 */ /* 0x000fe200078e0247 */
[C---:B------:R-:W-:Y:S02]  /*3ac0*/  PRMT R77, R8.reuse, 0x7773, RZ ;  /* 0x00007773084d7816 */ /* 0x040fe400000000ff */
[C---:B------:R-:W-:Y:S02]  /*3ad0*/  PRMT R79, R8.reuse, 0x7772, RZ ;  /* 0x00007772084f7816 */ /* 0x040fe400000000ff */
[----:B------:R-:W-:-:S02]  /*3ae0*/  PRMT R81, R8, 0x7771, RZ ;  /* 0x0000777108517816 */ /* 0x000fc400000000ff */
[----:B------:R-:W-:Y:S01]  /*3af0*/  PRMT R85, R8, 0x7770, RZ ;  /* 0x0000777008557816 */ /* 0x000fe200000000ff */
[----:B------:R-:W-:Y:S01]  /*3b00*/  BAR.SYNC.DEFER_BLOCKING 0x0 ;  /* 0x0000000000007b1d */ /* 0x000fe20000010000 */
[C---:B------:R-:W-:Y:S02]  /*3b10*/  PRMT R95, R10.reuse, 0x7773, RZ ;  /* 0x000077730a5f7816 */ /* 0x040fe400000000ff */
[C---:B------:R-:W-:Y:S02]  /*3b20*/  PRMT R97, R10.reuse, 0x7772, RZ ;  /* 0x000077720a617816 */ /* 0x040fe400000000ff */
[C---:B------:R-:W-:Y:S02]  /*3b30*/  PRMT R99, R10.reuse, 0x7771, RZ ;  /* 0x000077710a637816 */ /* 0x040fe400000000ff */
[----:B------:R-:W-:Y:S02]  /*3b40*/  PRMT R101, R10, 0x7770, RZ ;  /* 0x000077700a657816 */ /* 0x000fe400000000ff */
[----:B------:R-:W-:-:S02]  /*3b50*/  LEA.HI.X.SX32 R17, R11, R78, 0x1, P4 ;  /* 0x0000004e0b117211 */ /* 0x000fc400020f0eff */
[----:B------:R-:W-:Y:S02]  /*3b60*/  LEA.HI.X.SX32 R63, R9, R78, 0x1, P5 ;  /* 0x0000004e093f7211 */ /* 0x000fe400028f0eff */
[-C--:B------:R-:W-:Y:S02]  /*3b70*/  IADD3 R20, P6, R25, R82.reuse, RZ ;  /* 0x0000005219147210 */ /* 0x080fe40007fde0ff */
[-C--:B------:R-:W-:Y:S02]  /*3b80*/  IADD3 R24, P2, R27, R82.reuse, RZ ;  /* 0x000000521b187210 */ /* 0x080fe40007f5e0ff */
[----:B------:R-:W-:Y:S02]  /*3b90*/  IADD3 R26, P4, R49, R82, RZ ;  /* 0x00000052311a7210 */ /* 0x000fe40007f9e0ff */
[----:B------:R-:W-:Y:S02]  /*3ba0*/  LEA.HI.X.SX32 R19, R37, R78, 0x1, P3 ;  /* 0x0000004e25137211 */ /* 0x000fe400018f0eff */
[----:B------:R-:W-:-:S02]  /*3bb0*/  IADD3 R28, P3, R29, R82, RZ ;  /* 0x000000521d1c7210 */ /* 0x000fc40007f7e0ff */
[----:B------:R-:W-:Y:S01]  /*3bc0*/  LEA.HI.X.SX32 R21, R25, R78, 0x1, P6 ;  /* 0x0000004e19157211 */ /* 0x000fe200030f0eff */
[----:B------:R-:W0:Y:S01]  /*3bd0*/  LDS.128 R8, [R7] ;  /* 0x0000000007087984 */ /* 0x000e220000000c00 */
[----:B------:R-:W-:Y:S02]  /*3be0*/  IADD3 R30, P6, R45, R82, RZ ;  /* 0x000000522d1e7210 */ /* 0x000fe40007fde0ff */
[----:B------:R-:W-:Y:S01]  /*3bf0*/  LEA.HI.X.SX32 R25, R27, R78, 0x1, P2 ;  /* 0x0000004e1b197211 */ /* 0x000fe200010f0eff */
[----:B------:R0:W-:Y:S01]  /*3c00*/  STG.E.U8 desc[UR18][R14.64], R85 ;  /* 0x000000550e007986 */ /* 0x0001e2000c101112 */
[----:B------:R-:W-:Y:S02]  /*3c10*/  IADD3 R34, P2, R35, R82, RZ ;  /* 0x0000005223227210 */ /* 0x000fe40007f5e0ff */
[----:B------:R-:W-:Y:S01]  /*3c20*/  LEA.HI.X.SX32 R27, R49, R78, 0x1, P4 ;  /* 0x0000004e311b7211 */ /* 0x000fe200020f0eff */
[----:B------:R-:W-:Y:S01]  /*3c30*/  STG.E.U8 desc[UR18][R16.64], R93 ;  /* 0x0000005d10007986 */ /* 0x000fe2000c101112 */
[----:B------:R-:W-:-:S02]  /*3c40*/  IADD3 R36, P4, R55, R82, RZ ;  /* 0x0000005237247210 */ /* 0x000fc40007f9e0ff */
[----:B------:R-:W-:Y:S01]  /*3c50*/  LEA.HI.X.SX32 R29, R29, R78, 0x1, P3 ;  /* 0x0000004e1d1d7211 */ /* 0x000fe200018f0eff */
[----:B------:R-:W-:Y:S01]  /*3c60*/  STG.E.U8 desc[UR18][R18.64], R101 ;  /* 0x0000006512007986 */ /* 0x000fe2000c101112 */
[----:B------:R-:W-:Y:S02]  /*3c70*/  IADD3 R38, P3, R39, R82, RZ ;  /* 0x0000005227267210 */ /* 0x000fe40007f7e0ff */
[----:B------:R-:W-:Y:S01]  /*3c80*/  LEA.HI.X.SX32 R31, R45, R78, 0x1, P6 ;  /* 0x0000004e2d1f7211 */ /* 0x000fe200030f0eff */
[----:B------:R-:W-:Y:S01]  /*3c90*/  STG.E.U8 desc[UR18][R20.64], R109 ;  /* 0x0000006d14007986 */ /* 0x000fe2000c101112 */
[----:B------:R-:W-:Y:S02]  /*3ca0*/  IADD3 R40, P6, R57, R82, RZ ;  /* 0x0000005239287210 */ /* 0x000fe40007fde0ff */
[----:B------:R-:W-:Y:S01]  /*3cb0*/  LEA.HI.X.SX32 R35, R35, R78, 0x1, P2 ;  /* 0x0000004e23237211 */ /* 0x000fe200010f0eff */
[----:B------:R1:W-:Y:S01]  /*3cc0*/  STG.E.U8 desc[UR18][R22.64], R81 ;  /* 0x0000005116007986 */ /* 0x0003e2000c101112 */
        /* <DEDUP_REMOVED lines=8> */
[----:B------:R-:W-:Y:S01]  /*3d50*/  STG.E.U8 desc[UR18][R28.64], R107 ;  /* 0x0000006b1c007986 */ /* 0x000fe2000c101112 */
[----:B------:R-:W-:-:S02]  /*3d60*/  IADD3 R50, P6, R51, R82, RZ ;  /* 0x0000005233327210 */ /* 0x000fc40007fde0ff */
[----:B------:R-:W-:Y:S01]  /*3d70*/  LEA.HI.X.SX32 R45, R59, R78, 0x1, P2 ;  /* 0x0000004e3b2d7211 */ /* 0x000fe200010f0eff */
[----:B------:R2:W-:Y:S01]  /*3d80*/  STG.E.U8 desc[UR18][R30.64], R79 ;  /* 0x0000004f1e007986 */ /* 0x0005e2000c101112 */
[----:B------:R-:W-:Y:S02]  /*3d90*/  IADD3 R54, P2, R65, R82, RZ ;  /* 0x0000005241367210 */ /* 0x000fe40007f5e0ff */
[----:B------:R-:W-:Y:S01]  /*3da0*/  LEA.HI.X.SX32 R47, R47, R78, 0x1, P4 ;  /* 0x0000004e2f2f7211 */ /* 0x000fe200020f0eff */
[----:B------:R3:W-:Y:S01]  /*3db0*/  STG.E.U8 desc[UR18][R32.64], R89 ;  /* 0x0000005920007986 */ /* 0x0007e2000c101112 */
[----:B------:R-:W-:Y:S02]  /*3dc0*/  IADD3 R56, P4, R67, R82, RZ ;  /* 0x0000005243387210 */ /* 0x000fe40007f9e0ff */
[----:B------:R-:W-:Y:S01]  /*3dd0*/  LEA.HI.X.SX32 R49, R61, R78, 0x1, P3 ;  /* 0x0000004e3d317211 */ /* 0x000fe200018f0eff */
[----:B------:R4:W-:Y:S01]  /*3de0*/  STG.E.U8 desc[UR18][R34.64], R97 ;  /* 0x0000006122007986 */ /* 0x0009e2000c101112 */
[----:B0-----:R-:W-:-:S02]  /*3df0*/  PRMT R15, R9, 0x7773, RZ ;  /* 0x00007773090f7816 */ /* 0x001fc400000000ff */
[C---:B-1----:R-:W-:Y:S01]  /*3e00*/  PRMT R23, R9.reuse, 0x7772, RZ ;  /* 0x0000777209177816 */ /* 0x042fe200000000ff */
[----:B------:R-:W-:Y:S01]  /*3e10*/  STG.E.U8 desc[UR18][R36.64], R105 ;  /* 0x0000006924007986 */ /* 0x000fe2000c101112 */
[----:B--2---:R-:W-:Y:S02]  /*3e20*/  PRMT R79, R8, 0x7770, RZ ;  /* 0x00007770084f7816 */ /* 0x004fe400000000ff */
[C---:B------:R-:W-:Y:S01]  /*3e30*/  PRMT R29, R9.reuse, 0x7771, RZ ;  /* 0x00007771091d7816 */ /* 0x040fe200000000ff */
[----:B------:R-:W-:Y:S01]  /*3e40*/  STG.E.U8 desc[UR18][R38.64], R77 ;  /* 0x0000004d26007986 */ /* 0x000fe2000c101112 */
[----:B---3--:R-:W-:Y:S02]  /*3e50*/  PRMT R33, R9, 0x7770, RZ ;  /* 0x0000777009217816 */ /* 0x008fe400000000ff */
[----:B------:R-:W-:Y:S01]  /*3e60*/  IADD3 R58, P3, R111, R82, RZ ;  /* 0x000000526f3a7210 */ /* 0x000fe20007f7e0ff */
[----:B------:R-:W-:Y:S01]  /*3e70*/  STG.E.U8 desc[UR18][R40.64], R87 ;  /* 0x0000005728007986 */ /* 0x000fe2000c101112 */
[----:B------:R-:W-:Y:S01]  /*3e80*/  LEA.HI.X.SX32 R51, R51, R78, 0x1, P6 ;  /* 0x0000004e33337211 */ /* 0x000fe200030f0eff */
[----:B----4-:R-:W0:Y:S01]  /*3e90*/  LDC.64 R34, c[0x0][0x230] ;  /* 0x00008c00ff227b82 */ /* 0x010e220000000a00 */
[----:B------:R-:W-:Y:S01]  /*3ea0*/  PRMT R31, R10, 0x7770, RZ ;  /* 0x000077700a1f7816 */ /* 0x000fe200000000ff */
[----:B------:R-:W-:Y:S01]  /*3eb0*/  STG.E.U8 desc[UR18][R42.64], R95 ;  /* 0x0000005f2a007986 */ /* 0x000fe2000c101112 */
[----:B------:R-:W-:-:S02]  /*3ec0*/  PRMT R9, R11, 0x7773, RZ ;  /* 0x000077730b097816 */ /* 0x000fc400000000ff */
[C---:B------:R-:W-:Y:S01]  /*3ed0*/  PRMT R19, R11.reuse, 0x7772, RZ ;  /* 0x000077720b137816 */ /* 0x040fe200000000ff */
[----:B------:R-:W-:Y:S01]  /*3ee0*/  STG.E.U8 desc[UR18][R44.64], R103 ;  /* 0x000000672c007986 */ /* 0x000fe2000c101112 */
[----:B------:R-:W-:Y:S02]  /*3ef0*/  PRMT R7, R11, 0x7771, RZ ;  /* 0x000077710b077816 */ /* 0x000fe400000000ff */
[----:B------:R-:W-:Y:S01]  /*3f00*/  IADD3 R60, P6, R113, R82, RZ ;  /* 0x00000052713c7210 */ /* 0x000fe20007fde0ff */
[----:B------:R-:W-:Y:S01]  /*3f10*/  STG.E.U8 desc[UR18][R46.64], R79 ;  /* 0x0000004f2e007986 */ /* 0x000fe2000c101112 */
[----:B------:R-:W-:Y:S02]  /*3f20*/  PRMT R11, R11, 0x7770, RZ ;  /* 0x000077700b0b7816 */ /* 0x000fe400000000ff */
[----:B------:R-:W-:Y:S01]  /*3f30*/  LEA.HI.X.SX32 R55, R65, R78, 0x1, P2 ;  /* 0x0000004e41377211 */ /* 0x000fe200010f0eff */
[----:B------:R-:W-:Y:S01]  /*3f40*/  STG.E.U8 desc[UR18][R48.64], R33 ;  /* 0x0000002130007986 */ /* 0x000fe2000c101112 */
[----:B------:R-:W-:-:S02]  /*3f50*/  PRMT R81, R8, 0x7771, RZ ;  /* 0x0000777108517816 */ /* 0x000fc400000000ff */
[----:B------:R-:W-:Y:S01]  /*3f60*/  IADD3 R64, P2, R115, R82, RZ ;  /* 0x0000005273407210 */ /* 0x000fe20007f5e0ff */
[----:B------:R-:W-:Y:S01]  /*3f70*/  STG.E.U8 desc[UR18][R50.64], R31 ;  /* 0x0000001f32007986 */ /* 0x000fe2000c101112 */
[----:B------:R-:W-:Y:S02]  /*3f80*/  LEA.HI.X.SX32 R57, R67, R78, 0x1, P4 ;  /* 0x0000004e43397211 */ /* 0x000fe400020f0eff */
[----:B------:R-:W-:Y:S01]  /*3f90*/  IADD3 R66, P4, R13, R82, RZ ;  /* 0x000000520d427210 */ /* 0x000fe20007f9e0ff */
[----:B------:R-:W-:Y:S01]  /*3fa0*/  STG.E.U8 desc[UR18][R52.64], R11 ;  /* 0x0000000b34007986 */ /* 0x000fe2000c101112 */
[----:B------:R-:W-:Y:S02]  /*3fb0*/  LEA.HI.X.SX32 R59, R111, R78, 0x1, P3 ;  /* 0x0000004e6f3b7211 */ /* 0x000fe400018f0eff */
[----:B------:R-:W-:Y:S01]  /*3fc0*/  PRMT R27, R10, 0x7771, RZ ;  /* 0x000077710a1b7816 */ /* 0x000fe200000000ff */
[----:B------:R-:W-:Y:S01]  /*3fd0*/  STG.E.U8 desc[UR18][R54.64], R81 ;  /* 0x0000005136007986 */ /* 0x000fe2000c101112 */
[----:B------:R-:W-:-:S02]  /*3fe0*/  IADD3 R68, P3, R69, R82, RZ ;  /* 0x0000005245447210 */ /* 0x000fc40007f7e0ff */
[----:B------:R-:W-:Y:S01]  /*3ff0*/  LEA.HI.X.SX32 R61, R113, R78, 0x1, P6 ;  /* 0x0000004e713d7211 */ /* 0x000fe200030f0eff */
[----:B------:R-:W-:Y:S01]  /*4000*/  STG.E.U8 desc[UR18][R56.64], R29 ;  /* 0x0000001d38007986 */ /* 0x000fe2000c101112 */
[-C--:B------:R-:W-:Y:S02]  /*4010*/  IADD3 R70, P6, R71, R82.reuse, RZ ;  /* 0x0000005247467210 */ /* 0x080fe40007fde0ff */
[----:B------:R-:W-:Y:S01]  /*4020*/  PRMT R25, R8, 0x7772, RZ ;  /* 0x0000777208197816 */ /* 0x000fe200000000ff */
[----:B------:R-:W-:Y:S01]  /*4030*/  STG.E.U8 desc[UR18][R58.64], R27 ;  /* 0x0000001b3a007986 */ /* 0x000fe2000c101112 */
[----:B------:R-:W-:Y:S02]  /*4040*/  IADD3 R72, P5, R73, R82, RZ ;  /* 0x0000005249487210 */ /* 0x000fe40007fbe0ff */
[----:B------:R-:W-:Y:S01]  /*4050*/  LEA.HI.X.SX32 R65, R115, R78, 0x1, P2 ;  /* 0x0000004e73417211 */ /* 0x000fe200010f0eff */
[----:B------:R1:W-:Y:S01]  /*4060*/  STG.E.U8 desc[UR18][R60.64], R7 ;  /* 0x000000073c007986 */ /* 0x0003e2000c101112 */
[----:B------:R-:W-:-:S02]  /*4070*/  IADD3 R74, P2, R75, R82, RZ ;  /* 0x000000524b4a7210 */ /* 0x000fc40007f5e0ff */
[----:B------:R-:W-:Y:S01]  /*4080*/  LEA.HI.X.SX32 R67, R13, R78, 0x1, P4 ;  /* 0x0000004e0d437211 */ /* 0x000fe200020f0eff */
[----:B------:R2:W-:Y:S01]  /*4090*/  STG.E.U8 desc[UR18][R62.64], R25 ;  /* 0x000000193e007986 */ /* 0x0005e2000c101112 */
[----:B------:R-:W-:Y:S02]  /*40a0*/  PRMT R21, R10, 0x7772, RZ ;  /* 0x000077720a157816 */ /* 0x000fe400000000ff */
[----:B------:R-:W-:Y:S01]  /*40b0*/  IADD3 R82, P4, R83, R82, RZ ;  /* 0x0000005253527210 */ /* 0x000fe20007f9e0ff */
[----:B------:R2:W-:Y:S01]  /*40c0*/  STG.E.U8 desc[UR18][R64.64], R23 ;  /* 0x0000001740007986 */ /* 0x0005e2000c101112 */
[-C--:B------:R-:W-:Y:S02]  /*40d0*/  LEA.HI.X.SX32 R69, R69, R78.reuse, 0x1, P3 ;  /* 0x0000004e45457211 */ /* 0x080fe400018f0eff */
[----:B------:R-:W-:Y:S01]  /*40e0*/  LEA.HI.X.SX32 R71, R71, R78, 0x1, P6 ;  /* 0x0000004e47477211 */ /* 0x000fe200030f0eff */
[----:B------:R2:W-:Y:S01]  /*40f0*/  STG.E.U8 desc[UR18][R66.64], R21 ;  /* 0x0000001542007986 */ /* 0x0005e2000c101112 */
[----:B------:R-:W-:-:S02]  /*4100*/  PRMT R17, R8, 0x7773, RZ ;  /* 0x0000777308117816 */ /* 0x000fc400000000ff */
[-C--:B------:R-:W-:Y:S01]  /*4110*/  LEA.HI.X.SX32 R73, R73, R78.reuse, 0x1, P5 ;  /* 0x0000004e49497211 */ /* 0x080fe200028f0eff */
[----:B------:R2:W-:Y:S01]  /*4120*/  STG.E.U8 desc[UR18][R68.64], R19 ;  /* 0x0000001344007986 */ /* 0x0005e2000c101112 */
[-C--:B------:R-:W-:Y:S02]  /*4130*/  LEA.HI.X.SX32 R75, R75, R78.reuse, 0x1, P2 ;  /* 0x0000004e4b4b7211 */ /* 0x080fe400010f0eff */
[----:B------:R-:W-:Y:S01]  /*4140*/  PRMT R13, R10, 0x7773, RZ ;  /* 0x000077730a0d7816 */ /* 0x000fe200000000ff */
[----:B------:R2:W-:Y:S01]  /*4150*/  STG.E.U8 desc[UR18][R70.64], R17 ;  /* 0x0000001146007986 */ /* 0x0005e2000c101112 */
[----:B------:R-:W-:Y:S02]  /*4160*/  LEA.HI.X.SX32 R83, R83, R78, 0x1, P4 ;  /* 0x0000004e53537211 */ /* 0x000fe400020f0eff */
[----:B------:R-:W-:Y:S01]  /*4170*/  LOP3.LUT P2, RZ, R12, 0x100, RZ, 0xc0, !PT ;  /* 0x000001000cff7812 */ /* 0x000fe2000784c0ff */
[----:B------:R2:W-:Y:S01]  /*4180*/  STG.E.U8 desc[UR18][R72.64], R15 ;  /* 0x0000000f48007986 */ /* 0x0005e2000c101112 */
[----:B-1----:R-:W-:Y:S01]  /*4190*/  FSEL R7, R6, -INF , P1 ;  /* 0xff80000006077808 */ /* 0x002fe20000800000 */
[----:B------:R-:W-:-:S02]  /*41a0*/  IMAD.SHL.U32 R12, R12, 0x2, RZ ;  /* 0x000000020c0c7824 */ /* 0x000fc400078e00ff */
[----:B------:R-:W-:Y:S01]  /*41b0*/  FFMA R6, R5, 0.69314718246459960938, R4 ;  /* 0x3f31721805067823 */ /* 0x000fe20000000004 */
[----:B------:R2:W-:Y:S01]  /*41c0*/  STG.E.U8 desc[UR18][R74.64], R13 ;  /* 0x0000000d4a007986 */ /* 0x0005e2000c101112 */
[----:B------:R-:W-:Y:S02]  /*41d0*/  IMAD.SHL.U32 R5, R0, 0x4, RZ ;  /* 0x0000000400057824 */ /* 0x000fe400078e00ff */
[----:B------:R-:W-:Y:S01]  /*41e0*/  FFMA R7, R7, 0.69314718246459960938, R2 ;  /* 0x3f31721807077823 */ /* 0x000fe20000000002 */
[----:B------:R-:W-:Y:S01]  /*41f0*/  LOP3.LUT R12, R12, 0x3f8, RZ, 0xc0, !PT ;  /* 0x000003f80c0c7812 */ /* 0x000fe200078ec0ff */
[----:B------:R2:W-:Y:S01]  /*4200*/  STG.E.U8 desc[UR18][R82.64], R9 ;  /* 0x0000000952007986 */ /* 0x0005e2000c101112 */
[----:B------:R-:W-:Y:S01]  /*4210*/  IMAD.HI R0, R0, 0x4, RZ ;  /* 0x0000000400007827 */ /* 0x000fe200078e02ff */
[----:B------:R-:W-:Y:S01]  /*4220*/  BAR.SYNC.DEFER_BLOCKING 0x0 ;  /* 0x0000000000007b1d */ /* 0x000fe20000010000 */
[----:B0-----:R-:W-:-:S04]  /*4230*/  IADD3 R4, P0, P1, R5, UR6, R34 ;  /* 0x0000000605047c10 */ /* 0x001fc8000f91e022 */
[----:B------:R-:W-:Y:S01]  /*4240*/  IADD3.X R5, R0, UR5, R35, P0, P1 ;  /* 0x0000000500057c10 */ /* 0x000fe200087e2423 */
[----:B------:R2:W-:Y:S02]  /*4250*/  STS.64 [R12+UR14], R6 ;  /* 0x000000060c007988 */ /* 0x0005e40008000a0e */
[----:B------:R-:W-:Y:S06]  /*4260*/  BAR.SYNC.DEFER_BLOCKING 0x0 ;  /* 0x0000000000007b1d */ /* 0x000fec0000010000 */
[----:B------:R-:W-:Y:S05]  /*4270*/  @P2 EXIT ;  /* 0x000000000000294d */ /* 0x000fea0003800000 */
[----:B------:R-:W0:Y:S04]  /*4280*/  LDS R3, [R3] ;  /* 0x0000000003037984 */ /* 0x000e280000000800 */
[----:B0-----:R-:W-:Y:S01]  /*4290*/  STG.E desc[UR18][R4.64], R3 ;  /* 0x0000000304007986 */ /* 0x001fe2000c101912 */
[----:B------:R-:W-:Y:S05]  /*42a0*/  EXIT ;  /* 0x000000000000794d */ /* 0x000fea0003800000 */
.L_x_2:
[----:B------:R-:W-:-:S00]  /*42b0*/  BRA `(.L_x_2) ;  /* 0xfffffffc00fc7947 */ /* 0x000fc0000383ffff */
[----:B------:R-:W-:-:S00]  /*42c0*/  NOP ;  /* 0x0000000000007918 */ /* 0x000fc00000000000 */
        /* <DEDUP_REMOVED lines=11> */
.L_x_3:


//--------------------- .nv.global.init           --------------------------
	.section	.nv.global.init,"aw",@progbits
.nv.global.init:
	.type		_$_str,@object
	.size		_$_str,(.L_0 - _$_str)
_$_str:
        /*0000*/ 	.byte	0x5f, 0x5f, 0x43, 0x55, 0x44, 0x41, 0x5f, 0x46, 0x54, 0x5a, 0x00
.L_0:


//--------------------- .nv.shared.attn_fwd       --------------------------
	.section	.nv.shared.attn_fwd,"aw",@nobits
	.sectionflags	@""
	.align	16
	.zero		1024


//--------------------- .nv.shared.reserved.0     --------------------------
	.section	.nv.shared.reserved.0,"aw",@nobits
	.weak		__nv_reservedSMEM_offset_0_alias
	.size		__nv_reservedSMEM_offset_0_alias, 0, 0
	.other		__nv_reservedSMEM_offset_0_alias,@"STO_CUDA_RESERVED_SHARED STV_DEFAULT"
__nv_reservedSMEM_offset_0_alias:
	.zero		0


//--------------------- .nv.constant0.attn_fwd    --------------------------
	.section	.nv.constant0.attn_fwd,"a",@progbits
	.sectionflags	@""
	.align	4
.nv.constant0.attn_fwd:
	.zero		664


//--------------------- SYMBOLS --------------------------

	.type		.nv.reservedSmem.offset0,@object
	.size		.nv.reservedSmem.offset0,0x4
